//
// Generated by NVIDIA NVVM Compiler
//
// Compiler Build ID: CL-36424714
// Cuda compilation tools, release 13.0, V13.0.88
// Based on NVVM 20.0.0
//

.version 9.0
.target sm_100
.address_size 64

	// .globl	_Z9MF_KernelPdS_PKdS1_S1_S1_S1_S1_S1_S1_S1_S1_S1_S1_S1_S1_S1_S1_S1_S1_S1_S1_iii
.func  (.param .align 16 .b8 func_retval0[16]) __internal_trig_reduction_slowpathd
(
	.param .b64 __internal_trig_reduction_slowpathd_param_0
)
;
.global .align 8 .b8 __cudart_i2opi_d[144] = {8, 93, 141, 31, 177, 95, 251, 107, 234, 146, 82, 138, 247, 57, 7, 61, 123, 241, 229, 235, 199, 186, 39, 117, 45, 234, 95, 158, 102, 63, 70, 79, 183, 9, 203, 39, 207, 126, 54, 109, 31, 109, 10, 90, 139, 17, 47, 239, 15, 152, 5, 222, 255, 151, 248, 31, 59, 40, 249, 189, 139, 95, 132, 156, 244, 57, 83, 131, 57, 214, 145, 57, 65, 126, 95, 180, 38, 112, 156, 233, 132, 68, 187, 46, 245, 53, 130, 232, 62, 167, 41, 177, 28, 235, 29, 254, 28, 146, 209, 9, 234, 46, 73, 6, 224, 210, 77, 66, 58, 110, 36, 183, 97, 197, 187, 222, 171, 99, 81, 254, 65, 144, 67, 60, 153, 149, 98, 219, 192, 221, 52, 245, 209, 87, 39, 252, 41, 21, 68, 78, 110, 131, 249, 162};
.global .align 16 .b8 __cudart_sin_cos_coeffs[128] = {70, 210, 176, 44, 241, 229, 90, 190, 146, 227, 172, 105, 227, 29, 199, 62, 161, 98, 219, 25, 160, 1, 42, 191, 24, 8, 17, 17, 17, 17, 129, 63, 84, 85, 85, 85, 85, 85, 197, 191, 0, 0, 0, 0, 0, 0, 0, 0, 0, 0, 0, 0, 0, 0, 0, 0, 100, 129, 253, 32, 131, 255, 168, 189, 40, 133, 239, 193, 167, 238, 33, 62, 217, 230, 6, 142, 79, 126, 146, 190, 233, 188, 221, 25, 160, 1, 250, 62, 71, 93, 193, 22, 108, 193, 86, 191, 81, 85, 85, 85, 85, 85, 165, 63, 0, 0, 0, 0, 0, 0, 224, 191, 0, 0, 0, 0, 0, 0, 240, 63};

.visible .entry _Z9MF_KernelPdS_PKdS1_S1_S1_S1_S1_S1_S1_S1_S1_S1_S1_S1_S1_S1_S1_S1_S1_S1_S1_iii(
	.param .u64 .ptr .align 1 _Z9MF_KernelPdS_PKdS1_S1_S1_S1_S1_S1_S1_S1_S1_S1_S1_S1_S1_S1_S1_S1_S1_S1_S1_iii_param_0,
	.param .u64 .ptr .align 1 _Z9MF_KernelPdS_PKdS1_S1_S1_S1_S1_S1_S1_S1_S1_S1_S1_S1_S1_S1_S1_S1_S1_S1_S1_iii_param_1,
	.param .u64 .ptr .align 1 _Z9MF_KernelPdS_PKdS1_S1_S1_S1_S1_S1_S1_S1_S1_S1_S1_S1_S1_S1_S1_S1_S1_S1_S1_iii_param_2,
	.param .u64 .ptr .align 1 _Z9MF_KernelPdS_PKdS1_S1_S1_S1_S1_S1_S1_S1_S1_S1_S1_S1_S1_S1_S1_S1_S1_S1_S1_iii_param_3,
	.param .u64 .ptr .align 1 _Z9MF_KernelPdS_PKdS1_S1_S1_S1_S1_S1_S1_S1_S1_S1_S1_S1_S1_S1_S1_S1_S1_S1_S1_iii_param_4,
	.param .u64 .ptr .align 1 _Z9MF_KernelPdS_PKdS1_S1_S1_S1_S1_S1_S1_S1_S1_S1_S1_S1_S1_S1_S1_S1_S1_S1_S1_iii_param_5,
	.param .u64 .ptr .align 1 _Z9MF_KernelPdS_PKdS1_S1_S1_S1_S1_S1_S1_S1_S1_S1_S1_S1_S1_S1_S1_S1_S1_S1_S1_iii_param_6,
	.param .u64 .ptr .align 1 _Z9MF_KernelPdS_PKdS1_S1_S1_S1_S1_S1_S1_S1_S1_S1_S1_S1_S1_S1_S1_S1_S1_S1_S1_iii_param_7,
	.param .u64 .ptr .align 1 _Z9MF_KernelPdS_PKdS1_S1_S1_S1_S1_S1_S1_S1_S1_S1_S1_S1_S1_S1_S1_S1_S1_S1_S1_iii_param_8,
	.param .u64 .ptr .align 1 _Z9MF_KernelPdS_PKdS1_S1_S1_S1_S1_S1_S1_S1_S1_S1_S1_S1_S1_S1_S1_S1_S1_S1_S1_iii_param_9,
	.param .u64 .ptr .align 1 _Z9MF_KernelPdS_PKdS1_S1_S1_S1_S1_S1_S1_S1_S1_S1_S1_S1_S1_S1_S1_S1_S1_S1_S1_iii_param_10,
	.param .u64 .ptr .align 1 _Z9MF_KernelPdS_PKdS1_S1_S1_S1_S1_S1_S1_S1_S1_S1_S1_S1_S1_S1_S1_S1_S1_S1_S1_iii_param_11,
	.param .u64 .ptr .align 1 _Z9MF_KernelPdS_PKdS1_S1_S1_S1_S1_S1_S1_S1_S1_S1_S1_S1_S1_S1_S1_S1_S1_S1_S1_iii_param_12,
	.param .u64 .ptr .align 1 _Z9MF_KernelPdS_PKdS1_S1_S1_S1_S1_S1_S1_S1_S1_S1_S1_S1_S1_S1_S1_S1_S1_S1_S1_iii_param_13,
	.param .u64 .ptr .align 1 _Z9MF_KernelPdS_PKdS1_S1_S1_S1_S1_S1_S1_S1_S1_S1_S1_S1_S1_S1_S1_S1_S1_S1_S1_iii_param_14,
	.param .u64 .ptr .align 1 _Z9MF_KernelPdS_PKdS1_S1_S1_S1_S1_S1_S1_S1_S1_S1_S1_S1_S1_S1_S1_S1_S1_S1_S1_iii_param_15,
	.param .u64 .ptr .align 1 _Z9MF_KernelPdS_PKdS1_S1_S1_S1_S1_S1_S1_S1_S1_S1_S1_S1_S1_S1_S1_S1_S1_S1_S1_iii_param_16,
	.param .u64 .ptr .align 1 _Z9MF_KernelPdS_PKdS1_S1_S1_S1_S1_S1_S1_S1_S1_S1_S1_S1_S1_S1_S1_S1_S1_S1_S1_iii_param_17,
	.param .u64 .ptr .align 1 _Z9MF_KernelPdS_PKdS1_S1_S1_S1_S1_S1_S1_S1_S1_S1_S1_S1_S1_S1_S1_S1_S1_S1_S1_iii_param_18,
	.param .u64 .ptr .align 1 _Z9MF_KernelPdS_PKdS1_S1_S1_S1_S1_S1_S1_S1_S1_S1_S1_S1_S1_S1_S1_S1_S1_S1_S1_iii_param_19,
	.param .u64 .ptr .align 1 _Z9MF_KernelPdS_PKdS1_S1_S1_S1_S1_S1_S1_S1_S1_S1_S1_S1_S1_S1_S1_S1_S1_S1_S1_iii_param_20,
	.param .u64 .ptr .align 1 _Z9MF_KernelPdS_PKdS1_S1_S1_S1_S1_S1_S1_S1_S1_S1_S1_S1_S1_S1_S1_S1_S1_S1_S1_iii_param_21,
	.param .u32 _Z9MF_KernelPdS_PKdS1_S1_S1_S1_S1_S1_S1_S1_S1_S1_S1_S1_S1_S1_S1_S1_S1_S1_S1_iii_param_22,
	.param .u32 _Z9MF_KernelPdS_PKdS1_S1_S1_S1_S1_S1_S1_S1_S1_S1_S1_S1_S1_S1_S1_S1_S1_S1_S1_iii_param_23,
	.param .u32 _Z9MF_KernelPdS_PKdS1_S1_S1_S1_S1_S1_S1_S1_S1_S1_S1_S1_S1_S1_S1_S1_S1_S1_S1_iii_param_24
)
{
	.reg .pred 	%p<19>;
	.reg .b32 	%r<65>;
	.reg .b32 	%f<3>;
	.reg .b64 	%rd<114>;
	.reg .b64 	%fd<172>;

	ld.param.u64 	%rd37, [_Z9MF_KernelPdS_PKdS1_S1_S1_S1_S1_S1_S1_S1_S1_S1_S1_S1_S1_S1_S1_S1_S1_S1_S1_iii_param_0];
	ld.param.u64 	%rd38, [_Z9MF_KernelPdS_PKdS1_S1_S1_S1_S1_S1_S1_S1_S1_S1_S1_S1_S1_S1_S1_S1_S1_S1_S1_iii_param_1];
	ld.param.u32 	%r23, [_Z9MF_KernelPdS_PKdS1_S1_S1_S1_S1_S1_S1_S1_S1_S1_S1_S1_S1_S1_S1_S1_S1_S1_S1_iii_param_22];
	ld.param.u32 	%r24, [_Z9MF_KernelPdS_PKdS1_S1_S1_S1_S1_S1_S1_S1_S1_S1_S1_S1_S1_S1_S1_S1_S1_S1_S1_iii_param_23];
	ld.param.u32 	%r25, [_Z9MF_KernelPdS_PKdS1_S1_S1_S1_S1_S1_S1_S1_S1_S1_S1_S1_S1_S1_S1_S1_S1_S1_S1_iii_param_24];
	cvta.to.global.u64 	%rd1, %rd38;
	cvta.to.global.u64 	%rd2, %rd37;
	mov.u32 	%r26, %tid.x;
	mov.u32 	%r27, %ctaid.x;
	mov.u32 	%r1, %ntid.x;
	mad.lo.s32 	%r63, %r27, %r1, %r26;
	setp.ge.s32 	%p1, %r63, %r25;
	@%p1 bra 	$L__BB0_20;
	setp.gt.s32 	%p2, %r23, 0;
	mov.u32 	%r28, %nctaid.x;
	mul.lo.s32 	%r3, %r1, %r28;
	@%p2 bra 	$L__BB0_2;
	bra.uni 	$L__BB0_19;
$L__BB0_2:
	setp.gt.s32 	%p4, %r24, 0;
	@%p4 bra 	$L__BB0_3;
	bra.uni 	$L__BB0_18;
$L__BB0_3:
	ld.param.u64 	%rd109, [_Z9MF_KernelPdS_PKdS1_S1_S1_S1_S1_S1_S1_S1_S1_S1_S1_S1_S1_S1_S1_S1_S1_S1_S1_iii_param_19];
	ld.param.u64 	%rd101, [_Z9MF_KernelPdS_PKdS1_S1_S1_S1_S1_S1_S1_S1_S1_S1_S1_S1_S1_S1_S1_S1_S1_S1_S1_iii_param_11];
	ld.param.u64 	%rd100, [_Z9MF_KernelPdS_PKdS1_S1_S1_S1_S1_S1_S1_S1_S1_S1_S1_S1_S1_S1_S1_S1_S1_S1_S1_iii_param_10];
	ld.param.u64 	%rd98, [_Z9MF_KernelPdS_PKdS1_S1_S1_S1_S1_S1_S1_S1_S1_S1_S1_S1_S1_S1_S1_S1_S1_S1_S1_iii_param_8];
	ld.param.u64 	%rd97, [_Z9MF_KernelPdS_PKdS1_S1_S1_S1_S1_S1_S1_S1_S1_S1_S1_S1_S1_S1_S1_S1_S1_S1_S1_iii_param_7];
	ld.param.u64 	%rd93, [_Z9MF_KernelPdS_PKdS1_S1_S1_S1_S1_S1_S1_S1_S1_S1_S1_S1_S1_S1_S1_S1_S1_S1_S1_iii_param_3];
	ld.param.u64 	%rd92, [_Z9MF_KernelPdS_PKdS1_S1_S1_S1_S1_S1_S1_S1_S1_S1_S1_S1_S1_S1_S1_S1_S1_S1_S1_iii_param_2];
	mov.f64 	%fd32, 0d4338000000000000;
	{
	.reg .b32 %temp; 
	mov.b64 	{%r29, %temp}, %fd32;
	}
	mov.f64 	%fd33, 0dC338000000000000;
	add.rn.f64 	%fd34, %fd32, %fd33;
	fma.rn.f64 	%fd35, %fd34, 0dBFE62E42FEFA39EF, 0d0000000000000000;
	fma.rn.f64 	%fd36, %fd34, 0dBC7ABC9E3B39803F, %fd35;
	fma.rn.f64 	%fd37, %fd36, 0d3E5ADE1569CE2BDF, 0d3E928AF3FCA213EA;
	fma.rn.f64 	%fd38, %fd37, %fd36, 0d3EC71DEE62401315;
	fma.rn.f64 	%fd39, %fd38, %fd36, 0d3EFA01997C89EB71;
	fma.rn.f64 	%fd40, %fd39, %fd36, 0d3F2A01A014761F65;
	fma.rn.f64 	%fd41, %fd40, %fd36, 0d3F56C16C1852B7AF;
	fma.rn.f64 	%fd42, %fd41, %fd36, 0d3F81111111122322;
	fma.rn.f64 	%fd43, %fd42, %fd36, 0d3FA55555555502A1;
	fma.rn.f64 	%fd44, %fd43, %fd36, 0d3FC5555555555511;
	fma.rn.f64 	%fd45, %fd44, %fd36, 0d3FE000000000000B;
	fma.rn.f64 	%fd46, %fd45, %fd36, 0d3FF0000000000000;
	fma.rn.f64 	%fd47, %fd46, %fd36, 0d3FF0000000000000;
	{
	.reg .b32 %temp; 
	mov.b64 	{%r30, %temp}, %fd47;
	}
	{
	.reg .b32 %temp; 
	mov.b64 	{%temp, %r31}, %fd47;
	}
	mov.f64 	%fd48, 0d0000000000000000;
	{
	.reg .b32 %temp; 
	mov.b64 	{%temp, %r32}, %fd48;
	}
	mov.b32 	%f1, %r32;
	abs.f32 	%f2, %f1;
	shr.u32 	%r33, %r29, 31;
	add.s32 	%r34, %r29, %r33;
	shr.s32 	%r35, %r34, 1;
	setp.geu.f32 	%p6, %f2, 0f40874800;
	setp.lt.f32 	%p7, %f2, 0f4086232B;
	sub.s32 	%r36, %r29, %r35;
	shl.b32 	%r37, %r36, 20;
	add.s32 	%r38, %r37, 1072693248;
	mov.b32 	%r39, 0;
	mov.b64 	%fd49, {%r39, %r38};
	shl.b32 	%r40, %r35, 20;
	add.s32 	%r41, %r31, %r40;
	mov.b64 	%fd50, {%r30, %r41};
	mul.f64 	%fd51, %fd49, %fd50;
	selp.f64 	%fd52, 0d7FF0000000000000, %fd51, %p6;
	shl.b32 	%r42, %r29, 20;
	add.s32 	%r43, %r42, %r31;
	mov.b64 	%fd53, {%r30, %r43};
	selp.f64 	%fd1, %fd53, %fd52, %p7;
	neg.s32 	%r4, %r24;
	mul.wide.u32 	%rd3, %r23, 8;
	cvta.to.global.u64 	%rd4, %rd109;
	cvta.to.global.u64 	%rd5, %rd97;
	cvta.to.global.u64 	%rd6, %rd98;
	cvta.to.global.u64 	%rd7, %rd100;
	cvta.to.global.u64 	%rd8, %rd101;
	cvta.to.global.u64 	%rd9, %rd92;
	cvta.to.global.u64 	%rd10, %rd93;
	add.s32 	%r44, %r24, -1;
	cvt.rn.f64.s32 	%fd2, %r44;
$L__BB0_4:
	ld.param.u64 	%rd96, [_Z9MF_KernelPdS_PKdS1_S1_S1_S1_S1_S1_S1_S1_S1_S1_S1_S1_S1_S1_S1_S1_S1_S1_S1_iii_param_6];
	ld.param.u64 	%rd95, [_Z9MF_KernelPdS_PKdS1_S1_S1_S1_S1_S1_S1_S1_S1_S1_S1_S1_S1_S1_S1_S1_S1_S1_S1_iii_param_5];
	ld.param.u64 	%rd94, [_Z9MF_KernelPdS_PKdS1_S1_S1_S1_S1_S1_S1_S1_S1_S1_S1_S1_S1_S1_S1_S1_S1_S1_S1_iii_param_4];
	cvta.to.global.u64 	%rd47, %rd94;
	mul.wide.s32 	%rd48, %r63, 8;
	add.s64 	%rd49, %rd47, %rd48;
	ld.global.f64 	%fd3, [%rd49];
	cvta.to.global.u64 	%rd50, %rd95;
	add.s64 	%rd51, %rd50, %rd48;
	ld.global.f64 	%fd4, [%rd51];
	cvta.to.global.u64 	%rd52, %rd96;
	add.s64 	%rd53, %rd52, %rd48;
	ld.global.f64 	%fd5, [%rd53];
	mov.f64 	%fd167, 0d0000000000000000;
	mov.b32 	%r58, 0;
	mov.f64 	%fd168, %fd167;
$L__BB0_5:
	ld.param.u64 	%rd111, [_Z9MF_KernelPdS_PKdS1_S1_S1_S1_S1_S1_S1_S1_S1_S1_S1_S1_S1_S1_S1_S1_S1_S1_S1_iii_param_21];
	ld.param.u64 	%rd110, [_Z9MF_KernelPdS_PKdS1_S1_S1_S1_S1_S1_S1_S1_S1_S1_S1_S1_S1_S1_S1_S1_S1_S1_S1_iii_param_20];
	ld.param.u64 	%rd108, [_Z9MF_KernelPdS_PKdS1_S1_S1_S1_S1_S1_S1_S1_S1_S1_S1_S1_S1_S1_S1_S1_S1_S1_S1_iii_param_18];
	ld.param.u64 	%rd107, [_Z9MF_KernelPdS_PKdS1_S1_S1_S1_S1_S1_S1_S1_S1_S1_S1_S1_S1_S1_S1_S1_S1_S1_S1_iii_param_17];
	ld.param.u64 	%rd106, [_Z9MF_KernelPdS_PKdS1_S1_S1_S1_S1_S1_S1_S1_S1_S1_S1_S1_S1_S1_S1_S1_S1_S1_S1_iii_param_16];
	ld.param.u64 	%rd105, [_Z9MF_KernelPdS_PKdS1_S1_S1_S1_S1_S1_S1_S1_S1_S1_S1_S1_S1_S1_S1_S1_S1_S1_S1_iii_param_15];
	ld.param.u64 	%rd104, [_Z9MF_KernelPdS_PKdS1_S1_S1_S1_S1_S1_S1_S1_S1_S1_S1_S1_S1_S1_S1_S1_S1_S1_S1_iii_param_14];
	ld.param.u64 	%rd103, [_Z9MF_KernelPdS_PKdS1_S1_S1_S1_S1_S1_S1_S1_S1_S1_S1_S1_S1_S1_S1_S1_S1_S1_S1_iii_param_13];
	ld.param.u64 	%rd102, [_Z9MF_KernelPdS_PKdS1_S1_S1_S1_S1_S1_S1_S1_S1_S1_S1_S1_S1_S1_S1_S1_S1_S1_S1_iii_param_12];
	ld.param.u64 	%rd99, [_Z9MF_KernelPdS_PKdS1_S1_S1_S1_S1_S1_S1_S1_S1_S1_S1_S1_S1_S1_S1_S1_S1_S1_S1_iii_param_9];
	cvta.to.global.u64 	%rd54, %rd110;
	mul.wide.u32 	%rd113, %r58, 8;
	add.s64 	%rd55, %rd54, %rd113;
	ld.global.f64 	%fd56, [%rd55];
	div.rn.f64 	%fd8, %fd56, %fd2;
	add.s64 	%rd56, %rd4, %rd113;
	ld.global.f64 	%fd57, [%rd56];
	fma.rn.f64 	%fd9, %fd56, 0dBFE0000000000000, %fd57;
	add.s64 	%rd57, %rd5, %rd113;
	ld.global.f64 	%fd58, [%rd57];
	sub.f64 	%fd59, %fd58, %fd3;
	add.s64 	%rd58, %rd6, %rd113;
	ld.global.f64 	%fd60, [%rd58];
	sub.f64 	%fd61, %fd60, %fd4;
	cvta.to.global.u64 	%rd59, %rd99;
	add.s64 	%rd60, %rd59, %rd113;
	ld.global.f64 	%fd62, [%rd60];
	sub.f64 	%fd63, %fd62, %fd5;
	mul.f64 	%fd64, %fd61, %fd61;
	fma.rn.f64 	%fd65, %fd59, %fd59, %fd64;
	fma.rn.f64 	%fd66, %fd63, %fd63, %fd65;
	sqrt.rn.f64 	%fd67, %fd66;
	add.s64 	%rd61, %rd7, %rd113;
	ld.global.f64 	%fd68, [%rd61];
	sub.f64 	%fd69, %fd68, %fd3;
	add.s64 	%rd62, %rd8, %rd113;
	ld.global.f64 	%fd70, [%rd62];
	sub.f64 	%fd71, %fd70, %fd4;
	cvta.to.global.u64 	%rd63, %rd102;
	add.s64 	%rd64, %rd63, %rd113;
	ld.global.f64 	%fd72, [%rd64];
	sub.f64 	%fd73, %fd72, %fd5;
	mul.f64 	%fd74, %fd71, %fd71;
	fma.rn.f64 	%fd75, %fd69, %fd69, %fd74;
	fma.rn.f64 	%fd76, %fd73, %fd73, %fd75;
	sqrt.rn.f64 	%fd77, %fd76;
	add.f64 	%fd10, %fd67, %fd77;
	cvta.to.global.u64 	%rd65, %rd103;
	add.s64 	%rd66, %rd65, %rd113;
	ld.global.f64 	%fd78, [%rd66];
	cvta.to.global.u64 	%rd67, %rd104;
	add.s64 	%rd68, %rd67, %rd113;
	ld.global.f64 	%fd79, [%rd68];
	mul.f64 	%fd80, %fd61, %fd79;
	fma.rn.f64 	%fd81, %fd59, %fd78, %fd80;
	cvta.to.global.u64 	%rd69, %rd105;
	add.s64 	%rd70, %rd69, %rd113;
	ld.global.f64 	%fd82, [%rd70];
	fma.rn.f64 	%fd83, %fd63, %fd82, %fd81;
	div.rn.f64 	%fd84, %fd83, %fd67;
	cvta.to.global.u64 	%rd71, %rd106;
	add.s64 	%rd72, %rd71, %rd113;
	ld.global.f64 	%fd85, [%rd72];
	cvta.to.global.u64 	%rd73, %rd107;
	add.s64 	%rd74, %rd73, %rd113;
	ld.global.f64 	%fd86, [%rd74];
	mul.f64 	%fd87, %fd71, %fd86;
	fma.rn.f64 	%fd88, %fd69, %fd85, %fd87;
	cvta.to.global.u64 	%rd75, %rd108;
	add.s64 	%rd76, %rd75, %rd113;
	ld.global.f64 	%fd89, [%rd76];
	fma.rn.f64 	%fd90, %fd73, %fd89, %fd88;
	div.rn.f64 	%fd91, %fd90, %fd77;
	add.f64 	%fd92, %fd84, %fd91;
	add.f64 	%fd93, %fd92, 0d41B1DE784A000000;
	mov.f64 	%fd94, 0d41B1DE784A000000;
	sub.f64 	%fd95, %fd94, %fd92;
	div.rn.f64 	%fd11, %fd93, %fd95;
	mul.lo.s32 	%r46, %r58, %r24;
	mul.wide.u32 	%rd77, %r46, 8;
	cvta.to.global.u64 	%rd78, %rd111;
	add.s64 	%rd112, %rd78, %rd77;
	mov.f64 	%fd166, 0d0000000000000000;
	mov.u32 	%r59, %r4;
$L__BB0_6:
	fma.rn.f64 	%fd96, %fd8, %fd166, %fd9;
	ld.global.f64 	%fd97, [%rd112];
	add.s64 	%rd79, %rd9, %rd113;
	ld.global.f64 	%fd98, [%rd79];
	add.s64 	%rd80, %rd10, %rd113;
	ld.global.f64 	%fd99, [%rd80];
	mul.f64 	%fd100, %fd97, %fd98;
	mul.f64 	%fd101, %fd99, 0d0000000000000000;
	sub.f64 	%fd15, %fd100, %fd101;
	mul.f64 	%fd102, %fd97, %fd99;
	fma.rn.f64 	%fd16, %fd98, 0d0000000000000000, %fd102;
	mul.f64 	%fd103, %fd96, 0d401921FB54442D18;
	mul.f64 	%fd104, %fd11, %fd103;
	mul.f64 	%fd105, %fd10, %fd104;
	div.rn.f64 	%fd17, %fd105, 0d41B1DE784A000000;
	abs.f64 	%fd18, %fd17;
	setp.eq.f64 	%p8, %fd18, 0d7FF0000000000000;
	@%p8 bra 	$L__BB0_10;
	mul.f64 	%fd106, %fd17, 0d3FE45F306DC9C883;
	cvt.rni.s32.f64 	%r60, %fd106;
	cvt.rn.f64.s32 	%fd107, %r60;
	fma.rn.f64 	%fd108, %fd107, 0dBFF921FB54442D18, %fd17;
	fma.rn.f64 	%fd109, %fd107, 0dBC91A62633145C00, %fd108;
	fma.rn.f64 	%fd170, %fd107, 0dB97B839A252049C0, %fd109;
	setp.ltu.f64 	%p9, %fd18, 0d41E0000000000000;
	@%p9 bra 	$L__BB0_9;
	{ // callseq 0, 0
	.param .b64 param0;
	st.param.f64 	[param0], %fd17;
	.param .align 16 .b8 retval0[16];
	call.uni (retval0), 
	__internal_trig_reduction_slowpathd, 
	(
	param0
	);
	ld.param.f64 	%fd170, [retval0];
	ld.param.b32 	%r60, [retval0+8];
	} // callseq 0
$L__BB0_9:
	add.s32 	%r61, %r60, 1;
	bra.uni 	$L__BB0_11;
$L__BB0_10:
	mov.f64 	%fd111, 0d0000000000000000;
	mul.rn.f64 	%fd170, %fd17, %fd111;
	mov.b32 	%r61, 1;
$L__BB0_11:
	shl.b32 	%r49, %r61, 6;
	cvt.u64.u32 	%rd81, %r49;
	and.b64  	%rd82, %rd81, 64;
	mov.u64 	%rd83, __cudart_sin_cos_coeffs;
	add.s64 	%rd84, %rd83, %rd82;
	mul.rn.f64 	%fd112, %fd170, %fd170;
	and.b32  	%r50, %r61, 1;
	setp.eq.b32 	%p11, %r50, 1;
	selp.f64 	%fd113, 0dBDA8FF8320FD8164, 0d3DE5DB65F9785EBA, %p11;
	ld.global.nc.v2.f64 	{%fd114, %fd115}, [%rd84];
	fma.rn.f64 	%fd116, %fd113, %fd112, %fd114;
	fma.rn.f64 	%fd117, %fd116, %fd112, %fd115;
	ld.global.nc.v2.f64 	{%fd118, %fd119}, [%rd84+16];
	fma.rn.f64 	%fd120, %fd117, %fd112, %fd118;
	fma.rn.f64 	%fd121, %fd120, %fd112, %fd119;
	ld.global.nc.v2.f64 	{%fd122, %fd123}, [%rd84+32];
	fma.rn.f64 	%fd124, %fd121, %fd112, %fd122;
	fma.rn.f64 	%fd125, %fd124, %fd112, %fd123;
	fma.rn.f64 	%fd126, %fd125, %fd170, %fd170;
	fma.rn.f64 	%fd127, %fd125, %fd112, 0d3FF0000000000000;
	selp.f64 	%fd128, %fd127, %fd126, %p11;
	and.b32  	%r51, %r61, 2;
	setp.eq.s32 	%p12, %r51, 0;
	mov.f64 	%fd129, 0d0000000000000000;
	sub.f64 	%fd130, %fd129, %fd128;
	selp.f64 	%fd24, %fd128, %fd130, %p12;
	@%p8 bra 	$L__BB0_14;
	mul.f64 	%fd131, %fd17, 0d3FE45F306DC9C883;
	cvt.rni.s32.f64 	%r62, %fd131;
	cvt.rn.f64.s32 	%fd132, %r62;
	fma.rn.f64 	%fd133, %fd132, 0dBFF921FB54442D18, %fd17;
	fma.rn.f64 	%fd134, %fd132, 0dBC91A62633145C00, %fd133;
	fma.rn.f64 	%fd171, %fd132, 0dB97B839A252049C0, %fd134;
	setp.ltu.f64 	%p13, %fd18, 0d41E0000000000000;
	@%p13 bra 	$L__BB0_15;
	{ // callseq 1, 0
	.param .b64 param0;
	st.param.f64 	[param0], %fd17;
	.param .align 16 .b8 retval0[16];
	call.uni (retval0), 
	__internal_trig_reduction_slowpathd, 
	(
	param0
	);
	ld.param.f64 	%fd171, [retval0];
	ld.param.b32 	%r62, [retval0+8];
	} // callseq 1
	bra.uni 	$L__BB0_15;
$L__BB0_14:
	mov.f64 	%fd136, 0d0000000000000000;
	mul.rn.f64 	%fd171, %fd17, %fd136;
	mov.b32 	%r62, 0;
$L__BB0_15:
	mul.f64 	%fd137, %fd1, %fd24;
	shl.b32 	%r54, %r62, 6;
	cvt.u64.u32 	%rd85, %r54;
	and.b64  	%rd86, %rd85, 64;
	mov.u64 	%rd87, __cudart_sin_cos_coeffs;
	add.s64 	%rd88, %rd87, %rd86;
	mul.rn.f64 	%fd138, %fd171, %fd171;
	and.b32  	%r55, %r62, 1;
	setp.eq.b32 	%p14, %r55, 1;
	selp.f64 	%fd139, 0dBDA8FF8320FD8164, 0d3DE5DB65F9785EBA, %p14;
	ld.global.nc.v2.f64 	{%fd140, %fd141}, [%rd88];
	fma.rn.f64 	%fd142, %fd139, %fd138, %fd140;
	fma.rn.f64 	%fd143, %fd142, %fd138, %fd141;
	ld.global.nc.v2.f64 	{%fd144, %fd145}, [%rd88+16];
	fma.rn.f64 	%fd146, %fd143, %fd138, %fd144;
	fma.rn.f64 	%fd147, %fd146, %fd138, %fd145;
	ld.global.nc.v2.f64 	{%fd148, %fd149}, [%rd88+32];
	fma.rn.f64 	%fd150, %fd147, %fd138, %fd148;
	fma.rn.f64 	%fd151, %fd150, %fd138, %fd149;
	fma.rn.f64 	%fd152, %fd151, %fd171, %fd171;
	fma.rn.f64 	%fd153, %fd151, %fd138, 0d3FF0000000000000;
	selp.f64 	%fd154, %fd153, %fd152, %p14;
	and.b32  	%r56, %r62, 2;
	setp.eq.s32 	%p15, %r56, 0;
	mov.f64 	%fd155, 0d0000000000000000;
	sub.f64 	%fd156, %fd155, %fd154;
	selp.f64 	%fd157, %fd154, %fd156, %p15;
	mul.f64 	%fd158, %fd1, %fd157;
	mul.f64 	%fd159, %fd15, %fd137;
	mul.f64 	%fd160, %fd16, %fd158;
	sub.f64 	%fd161, %fd159, %fd160;
	mul.f64 	%fd162, %fd15, %fd158;
	fma.rn.f64 	%fd163, %fd16, %fd137, %fd162;
	add.f64 	%fd168, %fd168, %fd161;
	add.f64 	%fd167, %fd167, %fd163;
	add.f64 	%fd166, %fd166, 0d3FF0000000000000;
	add.s32 	%r59, %r59, 1;
	setp.ne.s32 	%p16, %r59, 0;
	add.s64 	%rd113, %rd113, %rd3;
	add.s64 	%rd112, %rd112, 8;
	@%p16 bra 	$L__BB0_6;
	add.s32 	%r58, %r58, 1;
	setp.ne.s32 	%p17, %r58, %r23;
	@%p17 bra 	$L__BB0_5;
	mul.wide.s32 	%rd89, %r63, 8;
	add.s64 	%rd90, %rd2, %rd89;
	st.global.f64 	[%rd90], %fd168;
	add.s64 	%rd91, %rd1, %rd89;
	st.global.f64 	[%rd91], %fd167;
	add.s32 	%r63, %r63, %r3;
	setp.lt.s32 	%p18, %r63, %r25;
	@%p18 bra 	$L__BB0_4;
	bra.uni 	$L__BB0_20;
$L__BB0_18:
	mul.wide.s32 	%rd43, %r63, 8;
	add.s64 	%rd44, %rd2, %rd43;
	mov.b64 	%rd45, 0;
	st.global.u64 	[%rd44], %rd45;
	add.s64 	%rd46, %rd1, %rd43;
	st.global.u64 	[%rd46], %rd45;
	add.s32 	%r63, %r63, %r3;
	setp.lt.s32 	%p5, %r63, %r25;
	@%p5 bra 	$L__BB0_18;
	bra.uni 	$L__BB0_20;
$L__BB0_19:
	mul.wide.s32 	%rd39, %r63, 8;
	add.s64 	%rd40, %rd2, %rd39;
	mov.b64 	%rd41, 0;
	st.global.u64 	[%rd40], %rd41;
	add.s64 	%rd42, %rd1, %rd39;
	st.global.u64 	[%rd42], %rd41;
	add.s32 	%r63, %r63, %r3;
	setp.lt.s32 	%p3, %r63, %r25;
	@%p3 bra 	$L__BB0_19;
$L__BB0_20:
	ret;

}
.func  (.param .align 16 .b8 func_retval0[16]) __internal_trig_reduction_slowpathd(
	.param .b64 __internal_trig_reduction_slowpathd_param_0
)
{
	.local .align 8 .b8 	__local_depot1[40];
	.reg .b64 	%SP;
	.reg .b64 	%SPL;
	.reg .pred 	%p<10>;
	.reg .b32 	%r<47>;
	.reg .b64 	%rd<74>;
	.reg .b64 	%fd<5>;

	mov.u64 	%SPL, __local_depot1;
	ld.param.f64 	%fd4, [__internal_trig_reduction_slowpathd_param_0];
	add.u64 	%rd1, %SPL, 0;
	{
	.reg .b32 %temp; 
	mov.b64 	{%temp, %r1}, %fd4;
	}
	shr.u32 	%r2, %r1, 20;
	and.b32  	%r3, %r2, 2047;
	setp.eq.s32 	%p1, %r3, 2047;
	mov.b32 	%r46, 0;
	@%p1 bra 	$L__BB1_9;
	add.s32 	%r20, %r3, -1024;
	mov.b64 	%rd20, %fd4;
	shl.b64 	%rd2, %rd20, 11;
	shr.u32 	%r4, %r20, 6;
	sub.s32 	%r45, 15, %r4;
	sub.s32 	%r21, 19, %r4;
	setp.lt.u32 	%p2, %r20, 128;
	selp.b32 	%r6, 18, %r21, %p2;
	setp.ge.s32 	%p3, %r45, %r6;
	mov.b64 	%rd70, 0;
	@%p3 bra 	$L__BB1_4;
	add.s32 	%r23, %r6, %r4;
	neg.s32 	%r43, %r23;
	or.b64  	%rd3, %rd2, -9223372036854775808;
	mov.b64 	%rd70, 0;
	mov.b32 	%r42, 0;
	mov.u64 	%rd25, __cudart_i2opi_d;
	mov.u32 	%r44, %r45;
$L__BB1_3:
	.pragma "nounroll";
	mul.wide.s32 	%rd22, %r42, 8;
	add.s64 	%rd23, %rd1, %rd22;
	mul.wide.s32 	%rd24, %r44, 8;
	add.s64 	%rd26, %rd25, %rd24;
	ld.global.nc.u64 	%rd27, [%rd26];
	{
	.reg .u32 %r0, %r1, %r2, %r3, %alo, %ahi, %blo, %bhi, %clo, %chi;
	mov.b64 	{%alo,%ahi}, %rd27;
	mov.b64 	{%blo,%bhi}, %rd3;
	mov.b64 	{%clo,%chi}, %rd70;
	mad.lo.cc.u32 	%r0, %alo, %blo, %clo;
	madc.hi.cc.u32 	%r1, %alo, %blo, %chi;
	madc.hi.u32 	%r2, %alo, %bhi, 0;
	mad.lo.cc.u32 	%r1, %alo, %bhi, %r1;
	madc.hi.cc.u32 	%r2, %ahi, %blo, %r2;
	madc.hi.u32 	%r3, %ahi, %bhi, 0;
	mad.lo.cc.u32 	%r1, %ahi, %blo, %r1;
	madc.lo.cc.u32 	%r2, %ahi, %bhi, %r2;
	addc.u32 	%r3, %r3, 0;
	mov.b64 	%rd28, {%r0,%r1};
	mov.b64 	%rd70, {%r2,%r3};
	}
	st.local.u64 	[%rd23], %rd28;
	add.s32 	%r44, %r44, 1;
	add.s32 	%r43, %r43, 1;
	add.s32 	%r42, %r42, 1;
	setp.ne.s32 	%p4, %r43, -15;
	mov.u32 	%r45, %r6;
	@%p4 bra 	$L__BB1_3;
$L__BB1_4:
	cvt.s64.s32 	%rd29, %r45;
	cvt.u64.u32 	%rd30, %r4;
	add.s64 	%rd31, %rd30, %rd29;
	shl.b64 	%rd32, %rd31, 3;
	add.s64 	%rd33, %rd1, %rd32;
	st.local.u64 	[%rd33+-120], %rd70;
	and.b32  	%r15, %r2, 63;
	ld.local.u64 	%rd72, [%rd1+16];
	ld.local.u64 	%rd71, [%rd1+24];
	setp.eq.s32 	%p5, %r15, 0;
	@%p5 bra 	$L__BB1_6;
	shl.b64 	%rd34, %rd71, %r15;
	shr.u64 	%rd35, %rd72, 1;
	xor.b32  	%r24, %r15, 63;
	shr.u64 	%rd36, %rd35, %r24;
	or.b64  	%rd71, %rd34, %rd36;
	ld.local.u64 	%rd37, [%rd1+8];
	shl.b64 	%rd38, %rd72, %r15;
	shr.u64 	%rd39, %rd37, 1;
	shr.u64 	%rd40, %rd39, %r24;
	or.b64  	%rd72, %rd38, %rd40;
$L__BB1_6:
	and.b32  	%r25, %r1, -2147483648;
	shr.u64 	%rd41, %rd71, 62;
	cvt.u32.u64 	%r26, %rd41;
	mov.b64 	{%r27, %r28}, %rd71;
	mov.b64 	{%r29, %r30}, %rd72;
	shf.l.wrap.b32 	%r31, %r30, %r27, 2;
	shf.l.wrap.b32 	%r32, %r27, %r28, 2;
	mov.b64 	%rd42, {%r31, %r32};
	shl.b64 	%rd43, %rd72, 2;
	shr.u64 	%rd44, %rd42, 63;
	cvt.u32.u64 	%r33, %rd44;
	add.s32 	%r34, %r33, %r26;
	setp.eq.s32 	%p6, %r25, 0;
	neg.s32 	%r35, %r34;
	selp.b32 	%r46, %r34, %r35, %p6;
	setp.gt.s64 	%p7, %rd42, -1;
	mov.b64 	%rd45, 0;
	{
	.reg .u32 %r0, %r1, %r2, %r3, %a0, %a1, %a2, %a3, %b0, %b1, %b2, %b3;
	mov.b64 	{%a0,%a1}, %rd45;
	mov.b64 	{%a2,%a3}, %rd45;
	mov.b64 	{%b0,%b1}, %rd43;
	mov.b64 	{%b2,%b3}, %rd42;
	sub.cc.u32 	%r0, %a0, %b0;
	subc.cc.u32 	%r1, %a1, %b1;
	subc.cc.u32 	%r2, %a2, %b2;
	subc.u32 	%r3, %a3, %b3;
	mov.b64 	%rd46, {%r0,%r1};
	mov.b64 	%rd47, {%r2,%r3};
	}
	xor.b32  	%r36, %r25, -2147483648;
	selp.b64 	%rd73, %rd42, %rd47, %p7;
	selp.b64 	%rd14, %rd43, %rd46, %p7;
	selp.b32 	%r17, %r25, %r36, %p7;
	clz.b64 	%r37, %rd73;
	cvt.u64.u32 	%rd15, %r37;
	setp.eq.s32 	%p8, %r37, 0;
	@%p8 bra 	$L__BB1_8;
	cvt.u32.u64 	%r38, %rd15;
	and.b32  	%r39, %r38, 63;
	shl.b64 	%rd48, %rd73, %r39;
	shr.u64 	%rd49, %rd14, 1;
	not.b32 	%r40, %r38;
	and.b32  	%r41, %r40, 63;
	shr.u64 	%rd50, %rd49, %r41;
	or.b64  	%rd73, %rd48, %rd50;
$L__BB1_8:
	mov.b64 	%rd51, -3958705157555305931;
	{
	.reg .u32 %r0, %r1, %r2, %r3, %alo, %ahi, %blo, %bhi;
	mov.b64 	{%alo,%ahi}, %rd73;
	mov.b64 	{%blo,%bhi}, %rd51;
	mul.lo.u32 	%r0, %alo, %blo;
	mul.hi.u32 	%r1, %alo, %blo;
	mad.lo.cc.u32 	%r1, %alo, %bhi, %r1;
	madc.hi.u32 	%r2, %alo, %bhi, 0;
	mad.lo.cc.u32 	%r1, %ahi, %blo, %r1;
	madc.hi.cc.u32 	%r2, %ahi, %blo, %r2;
	madc.hi.u32 	%r3, %ahi, %bhi, 0;
	mad.lo.cc.u32 	%r2, %ahi, %bhi, %r2;
	addc.u32 	%r3, %r3, 0;
	mov.b64 	%rd52, {%r0,%r1};
	mov.b64 	%rd53, {%r2,%r3};
	}
	setp.gt.s64 	%p9, %rd53, 0;
	{
	.reg .u32 %r0, %r1, %r2, %r3, %a0, %a1, %a2, %a3, %b0, %b1, %b2, %b3;
	mov.b64 	{%a0,%a1}, %rd52;
	mov.b64 	{%a2,%a3}, %rd53;
	mov.b64 	{%b0,%b1}, %rd52;
	mov.b64 	{%b2,%b3}, %rd53;
	add.cc.u32 	%r0, %a0, %b0;
	addc.cc.u32 	%r1, %a1, %b1;
	addc.cc.u32 	%r2, %a2, %b2;
	addc.u32 	%r3, %a3, %b3;
	mov.b64 	%rd54, {%r0,%r1};
	mov.b64 	%rd55, {%r2,%r3};
	}
	selp.b64 	%rd56, %rd55, %rd53, %p9;
	selp.s64 	%rd57, -1, 0, %p9;
	sub.s64 	%rd58, %rd57, %rd15;
	cvt.u64.u32 	%rd59, %r17;
	shl.b64 	%rd60, %rd59, 32;
	add.s64 	%rd61, %rd56, 1;
	shr.u64 	%rd62, %rd61, 10;
	add.s64 	%rd63, %rd62, 1;
	shr.u64 	%rd64, %rd63, 1;
	shl.b64 	%rd65, %rd58, 52;
	add.s64 	%rd66, %rd65, %rd64;
	add.s64 	%rd67, %rd66, 4602678819172646912;
	or.b64  	%rd68, %rd67, %rd60;
	mov.b64 	%fd4, %rd68;
$L__BB1_9:
	st.param.f64 	[func_retval0], %fd4;
	st.param.b32 	[func_retval0+8], %r46;
	ret;

}


// ===== COMPILED SASS (sm_100) =====

	.target	sm_100

	.elftype	@"ET_EXEC"


//--------------------- .note.nv.tkinfo           --------------------------
	.section	.note.nv.tkinfo,"",@"SHT_NOTE"
	.sectionflags	@"SHF_NOTE_NV_TKINFO"
	.tkinfo
        /*0018*/ 	.word	0x00000002
        /*0030*/ 	.string	""
        /*0030*/ 	.string	"ptxas"
        /*0030*/ 	.string	"Cuda compilation tools, release 13.0, V13.0.88"
        /*0030*/ 	.string	"Build cuda_13.0.r13.0/compiler.36424714_0"
        /*0030*/ 	.string	"-arch sm_100 -m 64 "



//--------------------- .note.nv.cuinfo           --------------------------
	.section	.note.nv.cuinfo,"",@"SHT_NOTE"
	.sectionflags	@"SHF_NOTE_NV_CUINFO"
        /*0018*/ 	.short	0x0002
        /*001a*/ 	.short	0x0064
        /*001c*/ 	.short	0x0082
	.zero		2


//--------------------- .nv.info                  --------------------------
	.section	.nv.info,"",@"SHT_CUDA_INFO"
	.align	4


	//----- nvinfo : EIATTR_REGCOUNT
	.align		4
        /*0000*/ 	.byte	0x04, 0x2f
        /*0002*/ 	.short	(.L_3 - .L_2)
	.align		4
.L_2:
        /*0004*/ 	.word	index@(_Z9MF_KernelPdS_PKdS1_S1_S1_S1_S1_S1_S1_S1_S1_S1_S1_S1_S1_S1_S1_S1_S1_S1_S1_iii)
        /*0008*/ 	.word	0x00000040


	//----- nvinfo : EIATTR_FRAME_SIZE
	.align		4
.L_3:
        /*000c*/ 	.byte	0x04, 0x11
        /*000e*/ 	.short	(.L_5 - .L_4)
	.align		4
.L_4:
        /*0010*/ 	.word	index@($_Z9MF_KernelPdS_PKdS1_S1_S1_S1_S1_S1_S1_S1_S1_S1_S1_S1_S1_S1_S1_S1_S1_S1_S1_iii$__internal_trig_reduction_slowpathd)
        /*0014*/ 	.word	0x00000028


	//----- nvinfo : EIATTR_FRAME_SIZE
	.align		4
.L_5:
        /*0018*/ 	.byte	0x04, 0x11
        /*001a*/ 	.short	(.L_7 - .L_6)
	.align		4
.L_6:
        /*001c*/ 	.word	index@($__internal_1_$__cuda_sm20_dsqrt_rn_f64_mediumpath_v1)
        /*0020*/ 	.word	0x00000028


	//----- nvinfo : EIATTR_FRAME_SIZE
	.align		4
.L_7:
        /*0024*/ 	.byte	0x04, 0x11
        /*0026*/ 	.short	(.L_9 - .L_8)
	.align		4
.L_8:
        /*0028*/ 	.word	index@($__internal_0_$__cuda_sm20_div_rn_f64_full)
        /*002c*/ 	.word	0x00000028


	//----- nvinfo : EIATTR_FRAME_SIZE
	.align		4
.L_9:
        /*0030*/ 	.byte	0x04, 0x11
        /*0032*/ 	.short	(.L_11 - .L_10)
	.align		4
.L_10:
        /*0034*/ 	.word	index@(_Z9MF_KernelPdS_PKdS1_S1_S1_S1_S1_S1_S1_S1_S1_S1_S1_S1_S1_S1_S1_S1_S1_S1_S1_iii)
        /*0038*/ 	.word	0x00000028


	//----- nvinfo : EIATTR_MIN_STACK_SIZE
	.align		4
.L_11:
        /*003c*/ 	.byte	0x04, 0x12
        /*003e*/ 	.short	(.L_13 - .L_12)
	.align		4
.L_12:
        /*0040*/ 	.word	index@(_Z9MF_KernelPdS_PKdS1_S1_S1_S1_S1_S1_S1_S1_S1_S1_S1_S1_S1_S1_S1_S1_S1_S1_S1_iii)
        /*0044*/ 	.word	0x00000028
.L_13:


//--------------------- .nv.compat                --------------------------
	.section	.nv.compat,"",@"SHT_CUDA_COMPAT_INFO"
	.align	4
        /*0000*/ 	.byte	0x02, 0x09, 0x00, 0x00, 0x02, 0x02, 0x01, 0x00, 0x02, 0x05, 0x05, 0x00, 0x03, 0x07, 0x01, 0x01
        /*0010*/ 	.byte	0x02, 0x03, 0x00, 0x00, 0x02, 0x06, 0x01, 0x00, 0x04, 0x0b, 0x08, 0x00, 0x01, 0x00, 0x00, 0x00
        /*0020*/ 	.byte	0x00, 0x00, 0x00, 0x00


//--------------------- .nv.info._Z9MF_KernelPdS_PKdS1_S1_S1_S1_S1_S1_S1_S1_S1_S1_S1_S1_S1_S1_S1_S1_S1_S1_S1_iii --------------------------
	.section	.nv.info._Z9MF_KernelPdS_PKdS1_S1_S1_S1_S1_S1_S1_S1_S1_S1_S1_S1_S1_S1_S1_S1_S1_S1_S1_iii,"",@"SHT_CUDA_INFO"
	.sectionflags	@""
	.align	4


	//----- nvinfo : EIATTR_CUDA_API_VERSION
	.align		4
        /*0000*/ 	.byte	0x04, 0x37
        /*0002*/ 	.short	(.L_15 - .L_14)
.L_14:
        /*0004*/ 	.word	0x00000082


	//----- nvinfo : EIATTR_KPARAM_INFO
	.align		4
.L_15:
        /*0008*/ 	.byte	0x04, 0x17
        /*000a*/ 	.short	(.L_17 - .L_16)
.L_16:
        /*000c*/ 	.word	0x00000000
        /*0010*/ 	.short	0x0018
        /*0012*/ 	.short	0x00b8
        /*0014*/ 	.byte	0x00, 0xf0, 0x11, 0x00


	//----- nvinfo : EIATTR_KPARAM_INFO
	.align		4
.L_17:
        /*0018*/ 	.byte	0x04, 0x17
        /*001a*/ 	.short	(.L_19 - .L_18)
.L_18:
        /*001c*/ 	.word	0x00000000
        /*0020*/ 	.short	0x0017
        /*0022*/ 	.short	0x00b4
        /*0024*/ 	.byte	0x00, 0xf0, 0x11, 0x00


	//----- nvinfo : EIATTR_KPARAM_INFO
	.align		4
.L_19:
        /*0028*/ 	.byte	0x04, 0x17
        /*002a*/ 	.short	(.L_21 - .L_20)
.L_20:
        /*002c*/ 	.word	0x00000000
        /*0030*/ 	.short	0x0016
        /*0032*/ 	.short	0x00b0
        /*0034*/ 	.byte	0x00, 0xf0, 0x11, 0x00


	//----- nvinfo : EIATTR_KPARAM_INFO
	.align		4
.L_21:
        /*0038*/ 	.byte	0x04, 0x17
        /*003a*/ 	.short	(.L_23 - .L_22)
.L_22:
        /*003c*/ 	.word	0x00000000
        /*0040*/ 	.short	0x0015
        /*0042*/ 	.short	0x00a8
        /*0044*/ 	.byte	0x00, 0xf5, 0x21, 0x00


	//----- nvinfo : EIATTR_KPARAM_INFO
	.align		4
.L_23:
        /*0048*/ 	.byte	0x04, 0x17
        /*004a*/ 	.short	(.L_25 - .L_24)
.L_24:
        /*004c*/ 	.word	0x00000000
        /*0050*/ 	.short	0x0014
        /*0052*/ 	.short	0x00a0
        /*0054*/ 	.byte	0x00, 0xf5, 0x21, 0x00


	//----- nvinfo : EIATTR_KPARAM_INFO
	.align		4
.L_25:
        /*0058*/ 	.byte	0x04, 0x17
        /*005a*/ 	.short	(.L_27 - .L_26)
.L_26:
        /*005c*/ 	.word	0x00000000
        /*0060*/ 	.short	0x0013
        /*0062*/ 	.short	0x0098
        /*0064*/ 	.byte	0x00, 0xf5, 0x21, 0x00


	//----- nvinfo : EIATTR_KPARAM_INFO
	.align		4
.L_27:
        /*0068*/ 	.byte	0x04, 0x17
        /*006a*/ 	.short	(.L_29 - .L_28)
.L_28:
        /*006c*/ 	.word	0x00000000
        /*0070*/ 	.short	0x0012
        /*0072*/ 	.short	0x0090
        /*0074*/ 	.byte	0x00, 0xf5, 0x21, 0x00


	//----- nvinfo : EIATTR_KPARAM_INFO
	.align		4
.L_29:
        /*0078*/ 	.byte	0x04, 0x17
        /*007a*/ 	.short	(.L_31 - .L_30)
.L_30:
        /*007c*/ 	.word	0x00000000
        /*0080*/ 	.short	0x0011
        /*0082*/ 	.short	0x0088
        /*0084*/ 	.byte	0x00, 0xf5, 0x21, 0x00


	//----- nvinfo : EIATTR_KPARAM_INFO
	.align		4
.L_31:
        /*0088*/ 	.byte	0x04, 0x17
        /*008a*/ 	.short	(.L_33 - .L_32)
.L_32:
        /*008c*/ 	.word	0x00000000
        /*0090*/ 	.short	0x0010
        /*0092*/ 	.short	0x0080
        /*0094*/ 	.byte	0x00, 0xf5, 0x21, 0x00


	//----- nvinfo : EIATTR_KPARAM_INFO
	.align		4
.L_33:
        /*0098*/ 	.byte	0x04, 0x17
        /*009a*/ 	.short	(.L_35 - .L_34)
.L_34:
        /*009c*/ 	.word	0x00000000
        /*00a0*/ 	.short	0x000f
        /*00a2*/ 	.short	0x0078
        /*00a4*/ 	.byte	0x00, 0xf5, 0x21, 0x00


	//----- nvinfo : EIATTR_KPARAM_INFO
	.align		4
.L_35:
        /*00a8*/ 	.byte	0x04, 0x17
        /*00aa*/ 	.short	(.L_37 - .L_36)
.L_36:
        /*00ac*/ 	.word	0x00000000
        /*00b0*/ 	.short	0x000e
        /*00b2*/ 	.short	0x0070
        /*00b4*/ 	.byte	0x00, 0xf5, 0x21, 0x00


	//----- nvinfo : EIATTR_KPARAM_INFO
	.align		4
.L_37:
        /*00b8*/ 	.byte	0x04, 0x17
        /*00ba*/ 	.short	(.L_39 - .L_38)
.L_38:
        /*00bc*/ 	.word	0x00000000
        /*00c0*/ 	.short	0x000d
        /*00c2*/ 	.short	0x0068
        /*00c4*/ 	.byte	0x00, 0xf5, 0x21, 0x00


	//----- nvinfo : EIATTR_KPARAM_INFO
	.align		4
.L_39:
        /*00c8*/ 	.byte	0x04, 0x17
        /*00ca*/ 	.short	(.L_41 - .L_40)
.L_40:
        /*00cc*/ 	.word	0x00000000
        /*00d0*/ 	.short	0x000c
        /*00d2*/ 	.short	0x0060
        /*00d4*/ 	.byte	0x00, 0xf5, 0x21, 0x00


	//----- nvinfo : EIATTR_KPARAM_INFO
	.align		4
.L_41:
        /*00d8*/ 	.byte	0x04, 0x17
        /*00da*/ 	.short	(.L_43 - .L_42)
.L_42:
        /*00dc*/ 	.word	0x00000000
        /*00e0*/ 	.short	0x000b
        /*00e2*/ 	.short	0x0058
        /*00e4*/ 	.byte	0x00, 0xf5, 0x21, 0x00


	//----- nvinfo : EIATTR_KPARAM_INFO
	.align		4
.L_43:
        /*00e8*/ 	.byte	0x04, 0x17
        /*00ea*/ 	.short	(.L_45 - .L_44)
.L_44:
        /*00ec*/ 	.word	0x00000000
        /*00f0*/ 	.short	0x000a
        /*00f2*/ 	.short	0x0050
        /*00f4*/ 	.byte	0x00, 0xf5, 0x21, 0x00


	//----- nvinfo : EIATTR_KPARAM_INFO
	.align		4
.L_45:
        /*00f8*/ 	.byte	0x04, 0x17
        /*00fa*/ 	.short	(.L_47 - .L_46)
.L_46:
        /*00fc*/ 	.word	0x00000000
        /*0100*/ 	.short	0x0009
        /*0102*/ 	.short	0x0048
        /*0104*/ 	.byte	0x00, 0xf5, 0x21, 0x00


	//----- nvinfo : EIATTR_KPARAM_INFO
	.align		4
.L_47:
        /*0108*/ 	.byte	0x04, 0x17
        /*010a*/ 	.short	(.L_49 - .L_48)
.L_48:
        /*010c*/ 	.word	0x00000000
        /*0110*/ 	.short	0x0008
        /*0112*/ 	.short	0x0040
        /*0114*/ 	.byte	0x00, 0xf5, 0x21, 0x00


	//----- nvinfo : EIATTR_KPARAM_INFO
	.align		4
.L_49:
        /*0118*/ 	.byte	0x04, 0x17
        /*011a*/ 	.short	(.L_51 - .L_50)
.L_50:
        /*011c*/ 	.word	0x00000000
        /*0120*/ 	.short	0x0007
        /*0122*/ 	.short	0x0038
        /*0124*/ 	.byte	0x00, 0xf5, 0x21, 0x00


	//----- nvinfo : EIATTR_KPARAM_INFO
	.align		4
.L_51:
        /*0128*/ 	.byte	0x04, 0x17
        /*012a*/ 	.short	(.L_53 - .L_52)
.L_52:
        /*012c*/ 	.word	0x00000000
        /*0130*/ 	.short	0x0006
        /*0132*/ 	.short	0x0030
        /*0134*/ 	.byte	0x00, 0xf5, 0x21, 0x00


	//----- nvinfo : EIATTR_KPARAM_INFO
	.align		4
.L_53:
        /*0138*/ 	.byte	0x04, 0x17
        /*013a*/ 	.short	(.L_55 - .L_54)
.L_54:
        /*013c*/ 	.word	0x00000000
        /*0140*/ 	.short	0x0005
        /*0142*/ 	.short	0x0028
        /*0144*/ 	.byte	0x00, 0xf5, 0x21, 0x00


	//----- nvinfo : EIATTR_KPARAM_INFO
	.align		4
.L_55:
        /*0148*/ 	.byte	0x04, 0x17
        /*014a*/ 	.short	(.L_57 - .L_56)
.L_56:
        /*014c*/ 	.word	0x00000000
        /*0150*/ 	.short	0x0004
        /*0152*/ 	.short	0x0020
        /*0154*/ 	.byte	0x00, 0xf5, 0x21, 0x00


	//----- nvinfo : EIATTR_KPARAM_INFO
	.align		4
.L_57:
        /*0158*/ 	.byte	0x04, 0x17
        /*015a*/ 	.short	(.L_59 - .L_58)
.L_58:
        /*015c*/ 	.word	0x00000000
        /*0160*/ 	.short	0x0003
        /*0162*/ 	.short	0x0018
        /*0164*/ 	.byte	0x00, 0xf5, 0x21, 0x00


	//----- nvinfo : EIATTR_KPARAM_INFO
	.align		4
.L_59:
        /*0168*/ 	.byte	0x04, 0x17
        /*016a*/ 	.short	(.L_61 - .L_60)
.L_60:
        /*016c*/ 	.word	0x00000000
        /*0170*/ 	.short	0x0002
        /*0172*/ 	.short	0x0010
        /*0174*/ 	.byte	0x00, 0xf5, 0x21, 0x00


	//----- nvinfo : EIATTR_KPARAM_INFO
	.align		4
.L_61:
        /*0178*/ 	.byte	0x04, 0x17
        /*017a*/ 	.short	(.L_63 - .L_62)
.L_62:
        /*017c*/ 	.word	0x00000000
        /*0180*/ 	.short	0x0001
        /*0182*/ 	.short	0x0008
        /*0184*/ 	.byte	0x00, 0xf5, 0x21, 0x00


	//----- nvinfo : EIATTR_KPARAM_INFO
	.align		4
.L_63:
        /*0188*/ 	.byte	0x04, 0x17
        /*018a*/ 	.short	(.L_65 - .L_64)
.L_64:
        /*018c*/ 	.word	0x00000000
        /*0190*/ 	.short	0x0000
        /*0192*/ 	.short	0x0000
        /*0194*/ 	.byte	0x00, 0xf5, 0x21, 0x00


	//----- nvinfo : EIATTR_SPARSE_MMA_MASK
	.align		4
.L_65:
        /*0198*/ 	.byte	0x03, 0x50
        /*019a*/ 	.short	0x0000


	//----- nvinfo : EIATTR_MAXREG_COUNT
	.align		4
        /*019c*/ 	.byte	0x03, 0x1b
        /*019e*/ 	.short	0x00ff


	//----- nvinfo : EIATTR_MERCURY_ISA_VERSION
	.align		4
        /*01a0*/ 	.byte	0x03, 0x5f
        /*01a2*/ 	.short	0x0101


	//----- nvinfo : EIATTR_VRC_CTA_INIT_COUNT
	.align		4
        /*01a4*/ 	.byte	0x02, 0x4a
	.zero		1
	.zero		1


	//----- nvinfo : EIATTR_EXIT_INSTR_OFFSETS
	.align		4
        /*01a8*/ 	.byte	0x04, 0x1c
        /*01aa*/ 	.short	(.L_67 - .L_66)


	//   ....[0]....
.L_66:
        /*01ac*/ 	.word	0x00000080


	//   ....[1]....
        /*01b0*/ 	.word	0x00000180


	//   ....[2]....
        /*01b4*/ 	.word	0x00000250


	//   ....[3]....
        /*01b8*/ 	.word	0x00001f80


	//----- nvinfo : EIATTR_CRS_STACK_SIZE
	.align		4
.L_67:
        /*01bc*/ 	.byte	0x04, 0x1e
        /*01be*/ 	.short	(.L_69 - .L_68)
.L_68:
        /*01c0*/ 	.word	0x00000000


	//----- nvinfo : EIATTR_CBANK_PARAM_SIZE
	.align		4
.L_69:
        /*01c4*/ 	.byte	0x03, 0x19
        /*01c6*/ 	.short	0x00bc


	//----- nvinfo : EIATTR_PARAM_CBANK
	.align		4
        /*01c8*/ 	.byte	0x04, 0x0a
        /*01ca*/ 	.short	(.L_71 - .L_70)
	.align		4
.L_70:
        /*01cc*/ 	.word	index@(.nv.constant0._Z9MF_KernelPdS_PKdS1_S1_S1_S1_S1_S1_S1_S1_S1_S1_S1_S1_S1_S1_S1_S1_S1_S1_S1_iii)
        /*01d0*/ 	.short	0x0380
        /*01d2*/ 	.short	0x00bc


	//----- nvinfo : EIATTR_SW_WAR
	.align		4
.L_71:
        /*01d4*/ 	.byte	0x04, 0x36
        /*01d6*/ 	.short	(.L_73 - .L_72)
.L_72:
        /*01d8*/ 	.word	0x00000008
.L_73:


//--------------------- .nv.callgraph             --------------------------
	.section	.nv.callgraph,"",@"SHT_CUDA_CALLGRAPH"
	.align	4
	.sectionentsize	8
	.align		4
        /*0000*/ 	.word	0x00000000
	.align		4
        /*0004*/ 	.word	0xffffffff
	.align		4
        /*0008*/ 	.word	0x00000000
	.align		4
        /*000c*/ 	.word	0xfffffffe
	.align		4
        /*0010*/ 	.word	0x00000000
	.align		4
        /*0014*/ 	.word	0xfffffffd
	.align		4
        /*0018*/ 	.word	0x00000000
	.align		4
        /*001c*/ 	.word	0xfffffffc


//--------------------- .nv.constant4             --------------------------
	.section	.nv.constant4,"a",@progbits
	.align	8
	.align		8
.nv.constant4:
        /*0000*/ 	.dword	__cudart_i2opi_d
	.align		8
        /*0008*/ 	.dword	__cudart_sin_cos_coeffs


//--------------------- .text._Z9MF_KernelPdS_PKdS1_S1_S1_S1_S1_S1_S1_S1_S1_S1_S1_S1_S1_S1_S1_S1_S1_S1_S1_iii --------------------------
	.section	.text._Z9MF_KernelPdS_PKdS1_S1_S1_S1_S1_S1_S1_S1_S1_S1_S1_S1_S1_S1_S1_S1_S1_S1_S1_iii,"ax",@progbits
	.align	128
        .global         _Z9MF_KernelPdS_PKdS1_S1_S1_S1_S1_S1_S1_S1_S1_S1_S1_S1_S1_S1_S1_S1_S1_S1_S1_iii
        .type           _Z9MF_KernelPdS_PKdS1_S1_S1_S1_S1_S1_S1_S1_S1_S1_S1_S1_S1_S1_S1_S1_S1_S1_S1_iii,@function
        .size           _Z9MF_KernelPdS_PKdS1_S1_S1_S1_S1_S1_S1_S1_S1_S1_S1_S1_S1_S1_S1_S1_S1_S1_S1_iii,(.L_x_47 - _Z9MF_KernelPdS_PKdS1_S1_S1_S1_S1_S1_S1_S1_S1_S1_S1_S1_S1_S1_S1_S1_S1_S1_S1_iii)
        .other          _Z9MF_KernelPdS_PKdS1_S1_S1_S1_S1_S1_S1_S1_S1_S1_S1_S1_S1_S1_S1_S1_S1_S1_S1_iii,@"STO_CUDA_ENTRY STV_DEFAULT"
_Z9MF_KernelPdS_PKdS1_S1_S1_S1_S1_S1_S1_S1_S1_S1_S1_S1_S1_S1_S1_S1_S1_S1_S1_iii:
.text._Z9MF_KernelPdS_PKdS1_S1_S1_S1_S1_S1_S1_S1_S1_S1_S1_S1_S1_S1_S1_S1_S1_S1_S1_iii:
[----:B------:R-:W0:Y:S01]  /*0000*/  LDC R1, c[0x0][0x37c] ;  /* 0x0000df00ff017b82 */ /* 0x000e220000000800 */
[----:B------:R-:W1:Y:S07]  /*0010*/  S2R R48, SR_TID.X ;  /* 0x0000000000307919 */ /* 0x000e6e0000002100 */
[----:B------:R-:W1:Y:S01]  /*0020*/  S2UR UR4, SR_CTAID.X ;  /* 0x00000000000479c3 */ /* 0x000e620000002500 */
[----:B------:R-:W2:Y:S01]  /*0030*/  LDCU UR5, c[0x0][0x438] ;  /* 0x00008700ff0577ac */ /* 0x000ea20008000800 */
[----:B0-----:R-:W-:-:S06]  /*0040*/  VIADD R1, R1, 0xffffffd8 ;  /* 0xffffffd801017836 */ /* 0x001fcc0000000000 */
[----:B------:R-:W1:Y:S02]  /*0050*/  LDC R47, c[0x0][0x360] ;  /* 0x0000d800ff2f7b82 */ /* 0x000e640000000800 */
[----:B-1----:R-:W-:-:S05]  /*0060*/  IMAD R48, R47, UR4, R48 ;  /* 0x000000042f307c24 */ /* 0x002fca000f8e0230 */
[----:B--2---:R-:W-:-:S13]  /*0070*/  ISETP.GE.AND P0, PT, R48, UR5, PT ;  /* 0x0000000530007c0c */ /* 0x004fda000bf06270 */
[----:B------:R-:W-:Y:S05]  /*0080*/  @P0 EXIT ;  /* 0x000000000000094d */ /* 0x000fea0003800000 */
[----:B------:R-:W0:Y:S01]  /*0090*/  LDCU UR6, c[0x0][0x430] ;  /* 0x00008600ff0677ac */ /* 0x000e220008000800 */
[----:B------:R-:W1:Y:S01]  /*00a0*/  LDC.64 R6, c[0x0][0x380] ;  /* 0x0000e000ff067b82 */ /* 0x000e620000000a00 */
[----:B------:R-:W2:Y:S07]  /*00b0*/  LDCU UR4, c[0x0][0x370] ;  /* 0x00006e00ff0477ac */ /* 0x000eae0008000800 */
[----:B------:R-:W3:Y:S01]  /*00c0*/  LDC.64 R8, c[0x0][0x388] ;  /* 0x0000e200ff087b82 */ /* 0x000ee20000000a00 */
[----:B0-----:R-:W-:Y:S01]  /*00d0*/  UISETP.GT.AND UP0, UPT, UR6, URZ, UPT ;  /* 0x000000ff0600728c */ /* 0x001fe2000bf04270 */
[----:B------:R-:W0:Y:S01]  /*00e0*/  LDCU.64 UR6, c[0x0][0x358] ;  /* 0x00006b00ff0677ac */ /* 0x000e220008000a00 */
[----:B--2---:R-:W-:-:S07]  /*00f0*/  IMAD R47, R47, UR4, RZ ;  /* 0x000000042f2f7c24 */ /* 0x004fce000f8e02ff */
[----:B------:R-:W-:Y:S05]  /*0100*/  BRA.U UP0, `(.L_x_0) ;  /* 0x0000000100207547 */ /* 0x000fea000b800000 */
.L_x_1:
[----:B-1----:R-:W-:-:S04]  /*0110*/  IMAD.WIDE R2, R48, 0x8, R6 ;  /* 0x0000000830027825 */ /* 0x002fc800078e0206 */
[----:B---3--:R-:W-:Y:S01]  /*0120*/  IMAD.WIDE R4, R48, 0x8, R8 ;  /* 0x0000000830047825 */ /* 0x008fe200078e0208 */
[----:B0-----:R2:W-:Y:S03]  /*0130*/  STG.E.64 desc[UR6][R2.64], RZ ;  /* 0x000000ff02007986 */ /* 0x0015e6000c101b06 */
[----:B------:R-:W-:Y:S01]  /*0140*/  IMAD.IADD R48, R47, 0x1, R48 ;  /* 0x000000012f307824 */ /* 0x000fe200078e0230 */
[----:B------:R2:W-:Y:S04]  /*0150*/  STG.E.64 desc[UR6][R4.64], RZ ;  /* 0x000000ff04007986 */ /* 0x0005e8000c101b06 */
[----:B------:R-:W-:-:S13]  /*0160*/  ISETP.GE.AND P0, PT, R48, UR5, PT ;  /* 0x0000000530007c0c */ /* 0x000fda000bf06270 */
[----:B--2---:R-:W-:Y:S05]  /*0170*/  @!P0 BRA `(.L_x_1) ;  /* 0xfffffffc00e48947 */ /* 0x004fea000383ffff */
[----:B------:R-:W-:Y:S05]  /*0180*/  EXIT ;  /* 0x000000000000794d */ /* 0x000fea0003800000 */
.L_x_0:
[----:B------:R-:W2:Y:S01]  /*0190*/  LDCU UR4, c[0x0][0x434] ;  /* 0x00008680ff0477ac */ /* 0x000ea20008000800 */
[----:B------:R-:W4:Y:S08]  /*01a0*/  LDC.64 R2, c[0x0][0x380] ;  /* 0x0000e000ff027b82 */ /* 0x000f300000000a00 */
[----:B-1----:R-:W1:Y:S01]  /*01b0*/  LDC.64 R6, c[0x0][0x388] ;  /* 0x0000e200ff067b82 */ /* 0x002e620000000a00 */
[----:B--2---:R-:W-:-:S09]  /*01c0*/  UISETP.GT.AND UP0, UPT, UR4, URZ, UPT ;  /* 0x000000ff0400728c */ /* 0x004fd2000bf04270 */
[----:B------:R-:W-:Y:S05]  /*01d0*/  BRA.U UP0, `(.L_x_2) ;  /* 0x0000000100207547 */ /* 0x000fea000b800000 */
.L_x_3:
[----:B----4-:R-:W-:-:S04]  /*01e0*/  IMAD.WIDE R4, R48, 0x8, R2 ;  /* 0x0000000830047825 */ /* 0x010fc800078e0202 */
[----:B-1-3--:R-:W-:Y:S01]  /*01f0*/  IMAD.WIDE R8, R48, 0x8, R6 ;  /* 0x0000000830087825 */ /* 0x00afe200078e0206 */
[----:B0-----:R2:W-:Y:S03]  /*0200*/  STG.E.64 desc[UR6][R4.64], RZ ;  /* 0x000000ff04007986 */ /* 0x0015e6000c101b06 */
[----:B------:R-:W-:Y:S01]  /*0210*/  IMAD.IADD R48, R47, 0x1, R48 ;  /* 0x000000012f307824 */ /* 0x000fe200078e0230 */
[----:B------:R2:W-:Y:S04]  /*0220*/  STG.E.64 desc[UR6][R8.64], RZ ;  /* 0x000000ff08007986 */ /* 0x0005e8000c101b06 */
[----:B------:R-:W-:-:S13]  /*0230*/  ISETP.GE.AND P0, PT, R48, UR5, PT ;  /* 0x0000000530007c0c */ /* 0x000fda000bf06270 */
[----:B--2---:R-:W-:Y:S05]  /*0240*/  @!P0 BRA `(.L_x_3) ;  /* 0xfffffffc00e48947 */ /* 0x004fea000383ffff */
[----:B------:R-:W-:Y:S05]  /*0250*/  EXIT ;  /* 0x000000000000794d */ /* 0x000fea0003800000 */
.L_x_2:
[----:B----4-:R-:W-:Y:S01]  /*0260*/  IMAD.MOV.U32 R2, RZ, RZ, 0x0 ;  /* 0x00000000ff027424 */ /* 0x010fe200078e00ff */
[----:B------:R-:W-:Y:S01]  /*0270*/  UMOV UR8, 0xfefa39ef ;  /* 0xfefa39ef00087882 */ /* 0x000fe20000000000 */
[----:B------:R-:W-:Y:S01]  /*0280*/  IMAD.MOV.U32 R3, RZ, RZ, 0x43380000 ;  /* 0x43380000ff037424 */ /* 0x000fe200078e00ff */
[----:B------:R-:W-:Y:S01]  /*0290*/  UMOV UR9, 0x3fe62e42 ;  /* 0x3fe62e4200097882 */ /* 0x000fe20000000000 */
[----:B------:R-:W-:Y:S02]  /*02a0*/  UIADD3 UR5, UPT, UPT, UR4, -0x1, URZ ;  /* 0xffffffff04057890 */ /* 0x000fe4000fffe0ff */
[----:B------:R-:W-:Y:S02]  /*02b0*/  UIADD3 UR4, UPT, UPT, -UR4, URZ, URZ ;  /* 0x000000ff04047290 */ /* 0x000fe4000fffe1ff */
[----:B------:R-:W-:-:S05]  /*02c0*/  DADD R2, -R2, 6.75539944105574400000e+15 ;  /* 0x4338000002027429 */ /* 0x000fca0000000100 */
[----:B------:R-:W2:Y:S03]  /*02d0*/  I2F.F64 R34, UR5 ;  /* 0x0000000500227d12 */ /* 0x000ea60008201c00 */
[----:B------:R-:W-:Y:S01]  /*02e0*/  DFMA R4, R2, -UR8, RZ ;  /* 0x8000000802047c2b */ /* 0x000fe200080000ff */
[----:B------:R-:W-:Y:S01]  /*02f0*/  UMOV UR8, 0x3b39803f ;  /* 0x3b39803f00087882 */ /* 0x000fe20000000000 */
[----:B------:R-:W-:-:S06]  /*0300*/  UMOV UR9, 0x3c7abc9e ;  /* 0x3c7abc9e00097882 */ /* 0x000fcc0000000000 */
[----:B------:R-:W-:Y:S01]  /*0310*/  DFMA R4, R2, -UR8, R4 ;  /* 0x8000000802047c2b */ /* 0x000fe20008000004 */
[----:B------:R-:W-:Y:S01]  /*0320*/  UMOV UR8, 0x69ce2bdf ;  /* 0x69ce2bdf00087882 */ /* 0x000fe20000000000 */
[----:B------:R-:W-:Y:S01]  /*0330*/  IMAD.MOV.U32 R2, RZ, RZ, -0x35dec16 ;  /* 0xfca213eaff027424 */ /* 0x000fe200078e00ff */
[----:B------:R-:W-:Y:S01]  /*0340*/  UMOV UR9, 0x3e5ade15 ;  /* 0x3e5ade1500097882 */ /* 0x000fe20000000000 */
[----:B------:R-:W-:-:S06]  /*0350*/  IMAD.MOV.U32 R3, RZ, RZ, 0x3e928af3 ;  /* 0x3e928af3ff037424 */ /* 0x000fcc00078e00ff */
[----:B------:R-:W-:Y:S01]  /*0360*/  DFMA R2, R4, UR8, R2 ;  /* 0x0000000804027c2b */ /* 0x000fe20008000002 */
[----:B------:R-:W-:Y:S01]  /*0370*/  UMOV UR8, 0x62401315 ;  /* 0x6240131500087882 */ /* 0x000fe20000000000 */
[----:B------:R-:W-:-:S06]  /*0380*/  UMOV UR9, 0x3ec71dee ;  /* 0x3ec71dee00097882 */ /* 0x000fcc0000000000 */
[----:B------:R-:W-:Y:S01]  /*0390*/  DFMA R2, R4, R2, UR8 ;  /* 0x0000000804027e2b */ /* 0x000fe20008000002 */
        /* <DEDUP_REMOVED lines=20> */
[----:B------:R-:W-:-:S08]  /*04e0*/  DFMA R2, R4, R2, UR8 ;  /* 0x0000000804027e2b */ /* 0x000fd00008000002 */
[----:B------:R-:W-:-:S08]  /*04f0*/  DFMA R2, R4, R2, 1 ;  /* 0x3ff000000402742b */ /* 0x000fd00000000002 */
[----:B--2---:R-:W-:-:S11]  /*0500*/  DFMA R32, R4, R2, 1 ;  /* 0x3ff000000420742b */ /* 0x004fd60000000002 */
.L_x_27:
[----:B------:R-:W2:Y:S08]  /*0510*/  LDC.64 R18, c[0x0][0x3a0] ;  /* 0x0000e800ff127b82 */ /* 0x000eb00000000a00 */
[----:B------:R-:W4:Y:S08]  /*0520*/  LDC.64 R16, c[0x0][0x3a8] ;  /* 0x0000ea00ff107b82 */ /* 0x000f300000000a00 */
[----:B------:R-:W1:Y:S01]  /*0530*/  LDC.64 R14, c[0x0][0x3b0] ;  /* 0x0000ec00ff0e7b82 */ /* 0x000e620000000a00 */
[----:B--2---:R-:W-:-:S06]  /*0540*/  IMAD.WIDE R18, R48, 0x8, R18 ;  /* 0x0000000830127825 */ /* 0x004fcc00078e0212 */
[----:B0-----:R-:W5:Y:S01]  /*0550*/  LDG.E.64 R18, desc[UR6][R18.64] ;  /* 0x0000000612127981 */ /* 0x001f62000c1e1b00 */
[----:B----4-:R-:W-:-:S06]  /*0560*/  IMAD.WIDE R16, R48, 0x8, R16 ;  /* 0x0000000830107825 */ /* 0x010fcc00078e0210 */
[----:B------:R-:W5:Y:S01]  /*0570*/  LDG.E.64 R16, desc[UR6][R16.64] ;  /* 0x0000000610107981 */ /* 0x000f62000c1e1b00 */
[----:B-1----:R-:W-:-:S06]  /*0580*/  IMAD.WIDE R14, R48, 0x8, R14 ;  /* 0x00000008300e7825 */ /* 0x002fcc00078e020e */
[----:B------:R-:W5:Y:S01]  /*0590*/  LDG.E.64 R14, desc[UR6][R14.64] ;  /* 0x000000060e0e7981 */ /* 0x000f62000c1e1b00 */
[----:B------:R-:W-:Y:S01]  /*05a0*/  IMAD.MOV.U32 R46, RZ, RZ, RZ ;  /* 0x000000ffff2e7224 */ /* 0x000fe200078e00ff */
[----:B------:R-:W-:Y:S02]  /*05b0*/  CS2R R12, SRZ ;  /* 0x00000000000c7805 */ /* 0x000fe4000001ff00 */
[----:B------:R-:W-:-:S07]  /*05c0*/  CS2R R10, SRZ ;  /* 0x00000000000a7805 */ /* 0x000fce000001ff00 */
.L_x_26:
[----:B------:R-:W0:Y:S01]  /*05d0*/  LDCU.64 UR8, c[0x0][0x420] ;  /* 0x00008400ff0877ac */ /* 0x000e220008000a00 */
[----:B---3--:R-:W-:-:S03]  /*05e0*/  IMAD.WIDE.U32 R8, R46, 0x8, RZ ;  /* 0x000000082e087825 */ /* 0x008fc600078e00ff */
[----:B0-----:R-:W-:-:S04]  /*05f0*/  IADD3 R36, P0, PT, R8, UR8, RZ ;  /* 0x0000000808247c10 */ /* 0x001fc8000ff1e0ff */
[----:B------:R-:W-:-:S06]  /*0600*/  IADD3.X R37, PT, PT, R9, UR9, RZ, P0, !PT ;  /* 0x0000000909257c10 */ /* 0x000fcc00087fe4ff */
[----:B------:R-:W2:Y:S01]  /*0610*/  LDG.E.64 R36, desc[UR6][R36.64] ;  /* 0x0000000624247981 */ /* 0x000ea2000c1e1b00 */
[----:B------:R-:W0:Y:S01]  /*0620*/  MUFU.RCP64H R3, R35 ;  /* 0x0000002300037308 */ /* 0x000e220000001800 */
[----:B------:R-:W-:-:S06]  /*0630*/  IMAD.MOV.U32 R2, RZ, RZ, 0x1 ;  /* 0x00000001ff027424 */ /* 0x000fcc00078e00ff */
[----:B0-----:R-:W-:-:S08]  /*0640*/  DFMA R4, -R34, R2, 1 ;  /* 0x3ff000002204742b */ /* 0x001fd00000000102 */
[----:B------:R-:W-:-:S08]  /*0650*/  DFMA R4, R4, R4, R4 ;  /* 0x000000040404722b */ /* 0x000fd00000000004 */
[----:B------:R-:W-:-:S08]  /*0660*/  DFMA R4, R2, R4, R2 ;  /* 0x000000040204722b */ /* 0x000fd00000000002 */
[----:B------:R-:W-:-:S08]  /*0670*/  DFMA R2, -R34, R4, 1 ;  /* 0x3ff000002202742b */ /* 0x000fd00000000104 */
[----:B------:R-:W-:-:S08]  /*0680*/  DFMA R2, R4, R2, R4 ;  /* 0x000000020402722b */ /* 0x000fd00000000004 */
[----:B--2---:R-:W-:Y:S01]  /*0690*/  DMUL R4, R36, R2 ;  /* 0x0000000224047228 */ /* 0x004fe20000000000 */
[----:B------:R-:W-:-:S07]  /*06a0*/  FSETP.GEU.AND P1, PT, |R37|, 6.5827683646048100446e-37, PT ;  /* 0x036000002500780b */ /* 0x000fce0003f2e200 */
[----:B------:R-:W-:-:S08]  /*06b0*/  DFMA R6, -R34, R4, R36 ;  /* 0x000000042206722b */ /* 0x000fd00000000124 */
[----:B------:R-:W-:-:S10]  /*06c0*/  DFMA R2, R2, R6, R4 ;  /* 0x000000060202722b */ /* 0x000fd40000000004 */
[----:B------:R-:W-:-:S05]  /*06d0*/  FFMA R0, RZ, R35, R3 ;  /* 0x00000023ff007223 */ /* 0x000fca0000000003 */
[----:B------:R-:W-:-:S13]  /*06e0*/  FSETP.GT.AND P0, PT, |R0|, 1.469367938527859385e-39, PT ;  /* 0x001000000000780b */ /* 0x000fda0003f04200 */
[----:B------:R-:W-:Y:S05]  /*06f0*/  @P0 BRA P1, `(.L_x_4) ;  /* 0x0000000000200947 */ /* 0x000fea0000800000 */
[----:B------:R-:W-:Y:S01]  /*0700*/  IMAD.MOV.U32 R22, RZ, RZ, R36 ;  /* 0x000000ffff167224 */ /* 0x000fe200078e0024 */
[----:B------:R-:W-:Y:S01]  /*0710*/  MOV R20, 0x760 ;  /* 0x0000076000147802 */ /* 0x000fe20000000f00 */
[----:B------:R-:W-:Y:S02]  /*0720*/  IMAD.MOV.U32 R23, RZ, RZ, R37 ;  /* 0x000000ffff177224 */ /* 0x000fe400078e0025 */
[----:B------:R-:W-:Y:S02]  /*0730*/  IMAD.MOV.U32 R24, RZ, RZ, R34 ;  /* 0x000000ffff187224 */ /* 0x000fe400078e0022 */
[----:B------:R-:W-:-:S07]  /*0740*/  IMAD.MOV.U32 R25, RZ, RZ, R35 ;  /* 0x000000ffff197224 */ /* 0x000fce00078e0023 */
[----:B-----5:R-:W-:Y:S05]  /*0750*/  CALL.REL.NOINC `($__internal_0_$__cuda_sm20_div_rn_f64_full) ;  /* 0x00000018000c7944 */ /* 0x020fea0003c00000 */
[----:B------:R-:W-:Y:S02]  /*0760*/  IMAD.MOV.U32 R2, RZ, RZ, R30 ;  /* 0x000000ffff027224 */ /* 0x000fe400078e001e */
[----:B------:R-:W-:-:S07]  /*0770*/  IMAD.MOV.U32 R3, RZ, RZ, R31 ;  /* 0x000000ffff037224 */ /* 0x000fce00078e001f */
.L_x_4:
[----:B------:R-:W0:Y:S01]  /*0780*/  LDCU.128 UR12, c[0x0][0x3c0] ;  /* 0x00007800ff0c77ac */ /* 0x000e220008000c00 */
[----:B------:R-:W1:Y:S01]  /*0790*/  LDCU.64 UR8, c[0x0][0x3b8] ;  /* 0x00007700ff0877ac */ /* 0x000e620008000a00 */
[----:B0-----:R-:W-:-:S04]  /*07a0*/  IADD3 R4, P0, PT, R8, UR12, RZ ;  /* 0x0000000c08047c10 */ /* 0x001fc8000ff1e0ff */
[----:B------:R-:W-:Y:S02]  /*07b0*/  IADD3.X R5, PT, PT, R9, UR13, RZ, P0, !PT ;  /* 0x0000000d09057c10 */ /* 0x000fe400087fe4ff */
[----:B-1----:R-:W-:-:S03]  /*07c0*/  IADD3 R24, P0, PT, R8, UR8, RZ ;  /* 0x0000000808187c10 */ /* 0x002fc6000ff1e0ff */
[----:B------:R-:W2:Y:S01]  /*07d0*/  LDG.E.64 R26, desc[UR6][R4.64] ;  /* 0x00000006041a7981 */ /* 0x000ea2000c1e1b00 */
[----:B------:R-:W-:Y:S01]  /*07e0*/  IADD3.X R25, PT, PT, R9, UR9, RZ, P0, !PT ;  /* 0x0000000909197c10 */ /* 0x000fe200087fe4ff */
[----:B------:R-:W0:Y:S01]  /*07f0*/  LDCU.64 UR8, c[0x0][0x418] ;  /* 0x00008300ff0877ac */ /* 0x000e220008000a00 */
[----:B------:R-:W-:-:S03]  /*0800*/  IADD3 R30, P0, PT, R8, UR14, RZ ;  /* 0x0000000e081e7c10 */ /* 0x000fc6000ff1e0ff */
[----:B------:R-:W3:Y:S01]  /*0810*/  LDG.E.64 R22, desc[UR6][R24.64] ;  /* 0x0000000618167981 */ /* 0x000ee2000c1e1b00 */
[----:B------:R-:W-:-:S05]  /*0820*/  IADD3.X R31, PT, PT, R9, UR15, RZ, P0, !PT ;  /* 0x0000000f091f7c10 */ /* 0x000fca00087fe4ff */
[----:B------:R1:W4:Y:S01]  /*0830*/  LDG.E.64 R20, desc[UR6][R30.64] ;  /* 0x000000061e147981 */ /* 0x000322000c1e1b00 */
[----:B0-----:R-:W-:-:S04]  /*0840*/  IADD3 R6, P0, PT, R8, UR8, RZ ;  /* 0x0000000808067c10 */ /* 0x001fc8000ff1e0ff */
[----:B------:R-:W-:-:S06]  /*0850*/  IADD3.X R7, PT, PT, R9, UR9, RZ, P0, !PT ;  /* 0x0000000909077c10 */ /* 0x000fcc00087fe4ff */
[----:B------:R-:W4:Y:S01]  /*0860*/  LDG.E.64 R6, desc[UR6][R6.64] ;  /* 0x0000000606067981 */ /* 0x000f22000c1e1b00 */
[----:B-1----:R-:W-:Y:S01]  /*0870*/  IMAD.MOV.U32 R30, RZ, RZ, 0x0 ;  /* 0x00000000ff1e7424 */ /* 0x002fe200078e00ff */
[----:B------:R-:W-:Y:S01]  /*0880*/  BSSY.RECONVERGENT B0, `(.L_x_5) ;  /* 0x0000020000007945 */ /* 0x000fe20003800200 */
[----:B------:R-:W-:Y:S01]  /*0890*/  IMAD.MOV.U32 R31, RZ, RZ, 0x3fd80000 ;  /* 0x3fd80000ff1f7424 */ /* 0x000fe200078e00ff */
[----:B--2--5:R-:W-:Y:S02]  /*08a0*/  DADD R26, -R16, R26 ;  /* 0x00000000101a7229 */ /* 0x024fe4000000011a */
[----:B---3--:R-:W-:-:S06]  /*08b0*/  DADD R22, -R18, R22 ;  /* 0x0000000012167229 */ /* 0x008fcc0000000116 */
[----:B------:R-:W-:Y:S02]  /*08c0*/  DMUL R4, R26, R26 ;  /* 0x0000001a1a047228 */ /* 0x000fe40000000000 */
[----:B----4-:R-:W-:-:S06]  /*08d0*/  DADD R20, -R14, R20 ;  /* 0x000000000e147229 */ /* 0x010fcc0000000114 */
[----:B------:R-:W-:-:S08]  /*08e0*/  DFMA R4, R22, R22, R4 ;  /* 0x000000161604722b */ /* 0x000fd00000000004 */
[----:B------:R-:W-:-:S06]  /*08f0*/  DFMA R28, R20, R20, R4 ;  /* 0x00000014141c722b */ /* 0x000fcc0000000004 */
[----:B------:R-:W0:Y:S01]  /*0900*/  MUFU.RSQ64H R5, R29 ;  /* 0x0000001d00057308 */ /* 0x000e220000001c00 */
[----:B------:R-:W-:-:S03]  /*0910*/  DFMA R36, R36, -0.5, R6 ;  /* 0xbfe000002424782b */ /* 0x000fc60000000006 */
[----:B------:R-:W-:-:S05]  /*0920*/  VIADD R4, R29, 0xfcb00000 ;  /* 0xfcb000001d047836 */ /* 0x000fca0000000000 */
[----:B------:R-:W-:Y:S01]  /*0930*/  ISETP.GE.U32.AND P0, PT, R4, 0x7ca00000, PT ;  /* 0x7ca000000400780c */ /* 0x000fe20003f06070 */
[----:B0-----:R-:W-:-:S08]  /*0940*/  DMUL R24, R4, R4 ;  /* 0x0000000404187228 */ /* 0x001fd00000000000 */
[----:B------:R-:W-:-:S08]  /*0950*/  DFMA R24, R28, -R24, 1 ;  /* 0x3ff000001c18742b */ /* 0x000fd00000000818 */
[----:B------:R-:W-:Y:S02]  /*0960*/  DFMA R30, R24, R30, 0.5 ;  /* 0x3fe00000181e742b */ /* 0x000fe4000000001e */
[----:B------:R-:W-:-:S08]  /*0970*/  DMUL R24, R4, R24 ;  /* 0x0000001804187228 */ /* 0x000fd00000000000 */
[----:B------:R-:W-:-:S08]  /*0980*/  DFMA R40, R30, R24, R4 ;  /* 0x000000181e28722b */ /* 0x000fd00000000004 */
[----:B------:R-:W-:Y:S02]  /*0990*/  DMUL R30, R28, R40 ;  /* 0x000000281c1e7228 */ /* 0x000fe40000000000 */
[----:B------:R-:W-:Y:S02]  /*09a0*/  VIADD R39, R41, 0xfff00000 ;  /* 0xfff0000029277836 */ /* 0x000fe40000000000 */
[----:B------:R-:W-:-:S04]  /*09b0*/  IMAD.MOV.U32 R38, RZ, RZ, R40 ;  /* 0x000000ffff267224 */ /* 0x000fc800078e0028 */
[----:B------:R-:W-:-:S08]  /*09c0*/  DFMA R42, R30, -R30, R28 ;  /* 0x8000001e1e2a722b */ /* 0x000fd0000000001c */
[----:B------:R-:W-:Y:S01]  /*09d0*/  DFMA R24, R42, R38, R30 ;  /* 0x000000262a18722b */ /* 0x000fe2000000001e */
[----:B------:R-:W-:Y:S10]  /*09e0*/  @!P0 BRA `(.L_x_6) ;  /* 0x0000000000248947 */ /* 0x000ff40003800000 */
[----:B------:R-:W-:Y:S02]  /*09f0*/  IMAD.MOV.U32 R51, RZ, RZ, R29 ;  /* 0x000000ffff337224 */ /* 0x000fe400078e001d */
[----:B------:R-:W-:Y:S01]  /*0a00*/  IMAD.MOV.U32 R50, RZ, RZ, R28 ;  /* 0x000000ffff327224 */ /* 0x000fe200078e001c */
[----:B------:R-:W-:Y:S01]  /*0a10*/  MOV R28, 0xa60 ;  /* 0x00000a60001c7802 */ /* 0x000fe20000000f00 */
[----:B------:R-:W-:Y:S02]  /*0a20*/  IMAD.MOV.U32 R29, RZ, RZ, R31 ;  /* 0x000000ffff1d7224 */ /* 0x000fe400078e001f */
[----:B------:R-:W-:Y:S02]  /*0a30*/  IMAD.MOV.U32 R0, RZ, RZ, R40 ;  /* 0x000000ffff007224 */ /* 0x000fe400078e0028 */
[----:B------:R-:W-:-:S07]  /*0a40*/  IMAD.MOV.U32 R31, RZ, RZ, R4 ;  /* 0x000000ffff1f7224 */ /* 0x000fce00078e0004 */
[----:B------:R-:W-:Y:S05]  /*0a50*/  CALL.REL.NOINC `($__internal_1_$__cuda_sm20_dsqrt_rn_f64_mediumpath_v1) ;  /* 0x0000001800b47944 */ /* 0x000fea0003c00000 */
[----:B------:R-:W-:Y:S02]  /*0a60*/  IMAD.MOV.U32 R24, RZ, RZ, R30 ;  /* 0x000000ffff187224 */ /* 0x000fe400078e001e */
[----:B------:R-:W-:-:S07]  /*0a70*/  IMAD.MOV.U32 R25, RZ, RZ, R31 ;  /* 0x000000ffff197224 */ /* 0x000fce00078e001f */
.L_x_6:
[----:B------:R-:W-:Y:S05]  /*0a80*/  BSYNC.RECONVERGENT B0 ;  /* 0x0000000000007941 */ /* 0x000fea0003800200 */
.L_x_5:
[----:B------:R-:W0:Y:S01]  /*0a90*/  LDCU.128 UR8, c[0x0][0x3d0] ;  /* 0x00007a00ff0877ac */ /* 0x000e220008000c00 */
[----:B------:R-:W1:Y:S01]  /*0aa0*/  LDCU.64 UR12, c[0x0][0x3e0] ;  /* 0x00007c00ff0c77ac */ /* 0x000e620008000a00 */
[----:B0-----:R-:W-:-:S04]  /*0ab0*/  IADD3 R38, P0, PT, R8, UR10, RZ ;  /* 0x0000000a08267c10 */ /* 0x001fc8000ff1e0ff */
[----:B------:R-:W-:Y:S02]  /*0ac0*/  IADD3.X R39, PT, PT, R9, UR11, RZ, P0, !PT ;  /* 0x0000000b09277c10 */ /* 0x000fe400087fe4ff */
[----:B------:R-:W-:-:S03]  /*0ad0*/  IADD3 R30, P0, PT, R8, UR8, RZ ;  /* 0x00000008081e7c10 */ /* 0x000fc6000ff1e0ff */
[----:B------:R0:W2:Y:S01]  /*0ae0*/  LDG.E.64 R4, desc[UR6][R38.64] ;  /* 0x0000000626047981 */ /* 0x0000a2000c1e1b00 */
[----:B------:R-:W-:Y:S02]  /*0af0*/  IADD3.X R31, PT, PT, R9, UR9, RZ, P0, !PT ;  /* 0x00000009091f7c10 */ /* 0x000fe400087fe4ff */
[----:B-1----:R-:W-:-:S03]  /*0b00*/  IADD3 R42, P0, PT, R8, UR12, RZ ;  /* 0x0000000c082a7c10 */ /* 0x002fc6000ff1e0ff */
[----:B------:R-:W3:Y:S01]  /*0b10*/  LDG.E.64 R40, desc[UR6][R30.64] ;  /* 0x000000061e287981 */ /* 0x000ee2000c1e1b00 */
[----:B------:R-:W-:-:S05]  /*0b20*/  IADD3.X R43, PT, PT, R9, UR13, RZ, P0, !PT ;  /* 0x0000000d092b7c10 */ /* 0x000fca00087fe4ff */
[----:B------:R-:W4:Y:S01]  /*0b30*/  LDG.E.64 R6, desc[UR6][R42.64] ;  /* 0x000000062a067981 */ /* 0x000f22000c1e1b00 */
[----:B0-----:R-:W-:Y:S01]  /*0b40*/  IMAD.MOV.U32 R38, RZ, RZ, 0x0 ;  /* 0x00000000ff267424 */ /* 0x001fe200078e00ff */
[----:B------:R-:W-:Y:S01]  /*0b50*/  BSSY.RECONVERGENT B0, `(.L_x_7) ;  /* 0x000001d000007945 */ /* 0x000fe20003800200 */
[----:B------:R-:W-:Y:S01]  /*0b60*/  IMAD.MOV.U32 R39, RZ, RZ, 0x3fd80000 ;  /* 0x3fd80000ff277424 */ /* 0x000fe200078e00ff */
[----:B--2---:R-:W-:Y:S02]  /*0b70*/  DADD R4, -R16, R4 ;  /* 0x0000000010047229 */ /* 0x004fe40000000104 */
[----:B---3--:R-:W-:-:S06]  /*0b80*/  DADD R40, -R18, R40 ;  /* 0x0000000012287229 */ /* 0x008fcc0000000128 */
[----:B------:R-:W-:Y:S02]  /*0b90*/  DMUL R28, R4, R4 ;  /* 0x00000004041c7228 */ /* 0x000fe40000000000 */
[----:B----4-:R-:W-:-:S06]  /*0ba0*/  DADD R6, -R14, R6 ;  /* 0x000000000e067229 */ /* 0x010fcc0000000106 */
[----:B------:R-:W-:-:S08]  /*0bb0*/  DFMA R28, R40, R40, R28 ;  /* 0x00000028281c722b */ /* 0x000fd0000000001c */
[----:B------:R-:W-:-:S06]  /*0bc0*/  DFMA R50, R6, R6, R28 ;  /* 0x000000060632722b */ /* 0x000fcc000000001c */
[----:B------:R-:W0:Y:S04]  /*0bd0*/  MUFU.RSQ64H R29, R51 ;  /* 0x00000033001d7308 */ /* 0x000e280000001c00 */
        /* <DEDUP_REMOVED lines=16> */
[----:B------:R-:W-:-:S07]  /*0ce0*/  IMAD.MOV.U32 R0, RZ, RZ, R52 ;  /* 0x000000ffff007224 */ /* 0x000fce00078e0034 */
[----:B------:R-:W-:Y:S05]  /*0cf0*/  CALL.REL.NOINC `($__internal_1_$__cuda_sm20_dsqrt_rn_f64_mediumpath_v1) ;  /* 0x00000018000c7944 */ /* 0x000fea0003c00000 */
[----:B------:R-:W-:Y:S02]  /*0d00*/  IMAD.MOV.U32 R44, RZ, RZ, R30 ;  /* 0x000000ffff2c7224 */ /* 0x000fe400078e001e */
[----:B------:R-:W-:-:S07]  /*0d10*/  IMAD.MOV.U32 R45, RZ, RZ, R31 ;  /* 0x000000ffff2d7224 */ /* 0x000fce00078e001f */
.L_x_8:
[----:B------:R-:W-:Y:S05]  /*0d20*/  BSYNC.RECONVERGENT B0 ;  /* 0x0000000000007941 */ /* 0x000fea0003800200 */
.L_x_7:
[----:B------:R-:W0:Y:S01]  /*0d30*/  LDCU.128 UR12, c[0x0][0x3f0] ;  /* 0x00007e00ff0c77ac */ /* 0x000e220008000c00 */
[----:B------:R-:W1:Y:S01]  /*0d40*/  LDCU.64 UR8, c[0x0][0x3e8] ;  /* 0x00007d00ff0877ac */ /* 0x000e620008000a00 */
[----:B0-----:R-:W-:-:S04]  /*0d50*/  IADD3 R38, P0, PT, R8, UR12, RZ ;  /* 0x0000000c08267c10 */ /* 0x001fc8000ff1e0ff */
[----:B------:R-:W-:Y:S02]  /*0d60*/  IADD3.X R39, PT, PT, R9, UR13, RZ, P0, !PT ;  /* 0x0000000d09277c10 */ /* 0x000fe400087fe4ff */
[----:B-1----:R-:W-:-:S04]  /*0d70*/  IADD3 R52, P0, PT, R8, UR8, RZ ;  /* 0x0000000808347c10 */ /* 0x002fc8000ff1e0ff */
[----:B------:R-:W2:Y:S01]  /*0d80*/  LDG.E.64 R38, desc[UR6][R38.64] ;  /* 0x0000000626267981 */ /* 0x000ea2000c1e1b00 */
[----:B------:R-:W-:Y:S02]  /*0d90*/  IADD3.X R53, PT, PT, R9, UR9, RZ, P0, !PT ;  /* 0x0000000909357c10 */ /* 0x000fe400087fe4ff */
[----:B------:R-:W-:-:S03]  /*0da0*/  IADD3 R28, P0, PT, R8, UR14, RZ ;  /* 0x0000000e081c7c10 */ /* 0x000fc6000ff1e0ff */
[----:B------:R-:W3:Y:S01]  /*0db0*/  LDG.E.64 R30, desc[UR6][R52.64] ;  /* 0x00000006341e7981 */ /* 0x000ee2000c1e1b00 */
[----:B------:R-:W-:-:S06]  /*0dc0*/  IADD3.X R29, PT, PT, R9, UR15, RZ, P0, !PT ;  /* 0x0000000f091d7c10 */ /* 0x000fcc00087fe4ff */
[----:B------:R-:W4:Y:S01]  /*0dd0*/  LDG.E.64 R28, desc[UR6][R28.64] ;  /* 0x000000061c1c7981 */ /* 0x000f22000c1e1b00 */
[----:B------:R-:W0:Y:S01]  /*0de0*/  MUFU.RCP64H R43, R25 ;  /* 0x00000019002b7308 */ /* 0x000e220000001800 */
[----:B------:R-:W-:Y:S01]  /*0df0*/  IMAD.MOV.U32 R42, RZ, RZ, 0x1 ;  /* 0x00000001ff2a7424 */ /* 0x000fe200078e00ff */
[----:B------:R-:W-:Y:S05]  /*0e00*/  BSSY.RECONVERGENT B0, `(.L_x_9) ;  /* 0x0000015000007945 */ /* 0x000fea0003800200 */
[----:B0-----:R-:W-:-:S08]  /*0e10*/  DFMA R50, R42, -R24, 1 ;  /* 0x3ff000002a32742b */ /* 0x001fd00000000818 */
[----:B------:R-:W-:-:S08]  /*0e20*/  DFMA R50, R50, R50, R50 ;  /* 0x000000323232722b */ /* 0x000fd00000000032 */
[----:B------:R-:W-:Y:S02]  /*0e30*/  DFMA R50, R42, R50, R42 ;  /* 0x000000322a32722b */ /* 0x000fe4000000002a */
[----:B--2---:R-:W-:-:S06]  /*0e40*/  DMUL R38, R26, R38 ;  /* 0x000000261a267228 */ /* 0x004fcc0000000000 */
[----:B------:R-:W-:Y:S02]  /*0e50*/  DFMA R26, R50, -R24, 1 ;  /* 0x3ff00000321a742b */ /* 0x000fe40000000818 */
[----:B---3--:R-:W-:-:S06]  /*0e60*/  DFMA R30, R22, R30, R38 ;  /* 0x0000001e161e722b */ /* 0x008fcc0000000026 */
[----:B------:R-:W-:Y:S02]  /*0e70*/  DFMA R26, R50, R26, R50 ;  /* 0x0000001a321a722b */ /* 0x000fe40000000032 */
[----:B------:R-:W-:Y:S02]  /*0e80*/  DADD R38, R44, R24 ;  /* 0x000000002c267229 */ /* 0x000fe40000000018 */
[----:B----4-:R-:W-:-:S08]  /*0e90*/  DFMA R22, R20, R28, R30 ;  /* 0x0000001c1416722b */ /* 0x010fd0000000001e */
[----:B------:R-:W-:Y:S02]  /*0ea0*/  DMUL R42, R22, R26 ;  /* 0x0000001a162a7228 */ /* 0x000fe40000000000 */
[----:B------:R-:W-:-:S06]  /*0eb0*/  FSETP.GEU.AND P1, PT, |R23|, 6.5827683646048100446e-37, PT ;  /* 0x036000001700780b */ /* 0x000fcc0003f2e200 */
[----:B------:R-:W-:-:S08]  /*0ec0*/  DFMA R20, R42, -R24, R22 ;  /* 0x800000182a14722b */ /* 0x000fd00000000016 */
[----:B------:R-:W-:-:S10]  /*0ed0*/  DFMA R42, R26, R20, R42 ;  /* 0x000000141a2a722b */ /* 0x000fd4000000002a */
[----:B------:R-:W-:-:S05]  /*0ee0*/  FFMA R0, RZ, R25, R43 ;  /* 0x00000019ff007223 */ /* 0x000fca000000002b */
[----:B------:R-:W-:-:S13]  /*0ef0*/  FSETP.GT.AND P0, PT, |R0|, 1.469367938527859385e-39, PT ;  /* 0x001000000000780b */ /* 0x000fda0003f04200 */
[----:B------:R-:W-:Y:S05]  /*0f00*/  @P0 BRA P1, `(.L_x_10) ;  /* 0x0000000000100947 */ /* 0x000fea0000800000 */
[----:B------:R-:W-:-:S07]  /*0f10*/  MOV R20, 0xf30 ;  /* 0x00000f3000147802 */ /* 0x000fce0000000f00 */
[----:B------:R-:W-:Y:S05]  /*0f20*/  CALL.REL.NOINC `($__internal_0_$__cuda_sm20_div_rn_f64_full) ;  /* 0x0000001000187944 */ /* 0x000fea0003c00000 */
[----:B------:R-:W-:Y:S02]  /*0f30*/  IMAD.MOV.U32 R42, RZ, RZ, R30 ;  /* 0x000000ffff2a7224 */ /* 0x000fe400078e001e */
[----:B------:R-:W-:-:S07]  /*0f40*/  IMAD.MOV.U32 R43, RZ, RZ, R31 ;  /* 0x000000ffff2b7224 */ /* 0x000fce00078e001f */
.L_x_10:
[----:B------:R-:W-:Y:S05]  /*0f50*/  BSYNC.RECONVERGENT B0 ;  /* 0x0000000000007941 */ /* 0x000fea0003800200 */
.L_x_9:
[----:B------:R-:W0:Y:S01]  /*0f60*/  LDCU.128 UR8, c[0x0][0x400] ;  /* 0x00008000ff0877ac */ /* 0x000e220008000c00 */
[----:B------:R-:W1:Y:S01]  /*0f70*/  LDCU.64 UR12, c[0x0][0x410] ;  /* 0x00008200ff0c77ac */ /* 0x000e620008000a00 */
[----:B0-----:R-:W-:-:S04]  /*0f80*/  IADD3 R24, P0, PT, R8, UR10, RZ ;  /* 0x0000000a08187c10 */ /* 0x001fc8000ff1e0ff */
[----:B------:R-:W-:Y:S02]  /*0f90*/  IADD3.X R25, PT, PT, R9, UR11, RZ, P0, !PT ;  /* 0x0000000b09197c10 */ /* 0x000fe400087fe4ff */
[----:B------:R-:W-:-:S04]  /*0fa0*/  IADD3 R30, P0, PT, R8, UR8, RZ ;  /* 0x00000008081e7c10 */ /* 0x000fc8000ff1e0ff */
[----:B------:R-:W2:Y:S01]  /*0fb0*/  LDG.E.64 R24, desc[UR6][R24.64] ;  /* 0x0000000618187981 */ /* 0x000ea2000c1e1b00 */
[----:B------:R-:W-:Y:S02]  /*0fc0*/  IADD3.X R31, PT, PT, R9, UR9, RZ, P0, !PT ;  /* 0x00000009091f7c10 */ /* 0x000fe400087fe4ff */
[----:B-1----:R-:W-:-:S03]  /*0fd0*/  IADD3 R20, P0, PT, R8, UR12, RZ ;  /* 0x0000000c08147c10 */ /* 0x002fc6000ff1e0ff */
        /* <DEDUP_REMOVED lines=21> */
[----:B------:R-:W-:Y:S01]  /*1130*/  IMAD.MOV.U32 R24, RZ, RZ, R44 ;  /* 0x000000ffff187224 */ /* 0x000fe200078e002c */
[----:B------:R-:W-:Y:S01]  /*1140*/  MOV R20, 0x1170 ;  /* 0x0000117000147802 */ /* 0x000fe20000000f00 */
[----:B------:R-:W-:-:S07]  /*1150*/  IMAD.MOV.U32 R25, RZ, RZ, R45 ;  /* 0x000000ffff197224 */ /* 0x000fce00078e002d */
[----:B------:R-:W-:Y:S05]  /*1160*/  CALL.REL.NOINC `($__internal_0_$__cuda_sm20_div_rn_f64_full) ;  /* 0x0000000c00887944 */ /* 0x000fea0003c00000 */
[----:B------:R-:W-:Y:S02]  /*1170*/  IMAD.MOV.U32 R4, RZ, RZ, R30 ;  /* 0x000000ffff047224 */ /* 0x000fe400078e001e */
[----:B------:R-:W-:-:S07]  /*1180*/  IMAD.MOV.U32 R5, RZ, RZ, R31 ;  /* 0x000000ffff057224 */ /* 0x000fce00078e001f */
.L_x_12:
[----:B------:R-:W-:Y:S05]  /*1190*/  BSYNC.RECONVERGENT B0 ;  /* 0x0000000000007941 */ /* 0x000fea0003800200 */
.L_x_11:
[----:B------:R-:W-:Y:S01]  /*11a0*/  DADD R4, R4, R42 ;  /* 0x0000000004047229 */ /* 0x000fe2000000002a */
[----:B------:R-:W-:Y:S01]  /*11b0*/  UMOV UR8, 0x4a000000 ;  /* 0x4a00000000087882 */ /* 0x000fe20000000000 */
[----:B------:R-:W-:Y:S01]  /*11c0*/  UMOV UR9, 0x41b1de78 ;  /* 0x41b1de7800097882 */ /* 0x000fe20000000000 */
[----:B------:R-:W-:Y:S01]  /*11d0*/  IMAD.MOV.U32 R6, RZ, RZ, 0x1 ;  /* 0x00000001ff067424 */ /* 0x000fe200078e00ff */
[----:B------:R-:W-:Y:S04]  /*11e0*/  BSSY.RECONVERGENT B0, `(.L_x_13) ;  /* 0x0000014000007945 */ /* 0x000fe80003800200 */
[C---:B------:R-:W-:Y:S02]  /*11f0*/  DADD R24, -R4.reuse, UR8 ;  /* 0x0000000804187e29 */ /* 0x040fe40008000100 */
[----:B------:R-:W-:-:S04]  /*1200*/  DADD R22, R4, UR8 ;  /* 0x0000000804167e29 */ /* 0x000fc80008000000 */
[----:B------:R-:W0:Y:S06]  /*1210*/  MUFU.RCP64H R7, R25 ;  /* 0x0000001900077308 */ /* 0x000e2c0000001800 */
[----:B------:R-:W-:Y:S01]  /*1220*/  FSETP.GEU.AND P1, PT, |R23|, 6.5827683646048100446e-37, PT ;  /* 0x036000001700780b */ /* 0x000fe20003f2e200 */
[----:B0-----:R-:W-:-:S08]  /*1230*/  DFMA R20, -R24, R6, 1 ;  /* 0x3ff000001814742b */ /* 0x001fd00000000106 */
[----:B------:R-:W-:-:S08]  /*1240*/  DFMA R20, R20, R20, R20 ;  /* 0x000000141414722b */ /* 0x000fd00000000014 */
[----:B------:R-:W-:-:S08]  /*1250*/  DFMA R20, R6, R20, R6 ;  /* 0x000000140614722b */ /* 0x000fd00000000006 */
[----:B------:R-:W-:-:S08]  /*1260*/  DFMA R6, -R24, R20, 1 ;  /* 0x3ff000001806742b */ /* 0x000fd00000000114 */
[----:B------:R-:W-:-:S08]  /*1270*/  DFMA R6, R20, R6, R20 ;  /* 0x000000061406722b */ /* 0x000fd00000000014 */
[----:B------:R-:W-:-:S08]  /*1280*/  DMUL R4, R22, R6 ;  /* 0x0000000616047228 */ /* 0x000fd00000000000 */
[----:B------:R-:W-:-:S08]  /*1290*/  DFMA R20, -R24, R4, R22 ;  /* 0x000000041814722b */ /* 0x000fd00000000116 */
        /* <DEDUP_REMOVED lines=8> */
.L_x_14:
[----:B------:R-:W-:Y:S05]  /*1320*/  BSYNC.RECONVERGENT B0 ;  /* 0x0000000000007941 */ /* 0x000fea0003800200 */
.L_x_13:
[----:B------:R-:W0:Y:S01]  /*1330*/  LDC.64 R6, c[0x0][0x428] ;  /* 0x00010a00ff067b82 */ /* 0x000e220000000a00 */
[----:B------:R-:W1:Y:S01]  /*1340*/  LDCU UR5, c[0x0][0x434] ;  /* 0x00008680ff0577ac */ /* 0x000e620008000800 */
[----:B------:R-:W-:Y:S01]  /*1350*/  IMAD.U32 R0, RZ, RZ, UR4 ;  /* 0x00000004ff007e24 */ /* 0x000fe2000f8e00ff */
[----:B------:R-:W-:Y:S01]  /*1360*/  CS2R R40, SRZ ;  /* 0x0000000000287805 */ /* 0x000fe2000001ff00 */
[----:B-1----:R-:W-:-:S04]  /*1370*/  IMAD R21, R46, UR5, RZ ;  /* 0x000000052e157c24 */ /* 0x002fc8000f8e02ff */
[----:B0-----:R-:W-:-:S07]  /*1380*/  IMAD.WIDE.U32 R6, R21, 0x8, R6 ;  /* 0x0000000815067825 */ /* 0x001fce00078e0006 */
.L_x_25:
[----:B------:R-:W0:Y:S01]  /*1390*/  LDCU.128 UR8, c[0x0][0x390] ;  /* 0x00007200ff0877ac */ /* 0x000e220008000c00 */
[----:B------:R-:W2:Y:S01]  /*13a0*/  LDG.E.64 R42, desc[UR6][R6.64] ;  /* 0x00000006062a7981 */ /* 0x000ea2000c1e1b00 */
[----:B0-----:R-:W-:-:S04]  /*13b0*/  IADD3 R20, P0, PT, R8, UR10, RZ ;  /* 0x0000000a08147c10 */ /* 0x001fc8000ff1e0ff */
[----:B------:R-:W-:Y:S02]  /*13c0*/  IADD3.X R21, PT, PT, R9, UR11, RZ, P0, !PT ;  /* 0x0000000b09157c10 */ /* 0x000fe400087fe4ff */
[----:B------:R-:W-:-:S04]  /*13d0*/  IADD3 R44, P0, PT, R8, UR8, RZ ;  /* 0x00000008082c7c10 */ /* 0x000fc8000ff1e0ff */
[----:B------:R-:W3:Y:S01]  /*13e0*/  LDG.E.64 R20, desc[UR6][R20.64] ;  /* 0x0000000614147981 */ /* 0x000ee2000c1e1b00 */
[----:B------:R-:W-:-:S06]  /*13f0*/  IADD3.X R45, PT, PT, R9, UR9, RZ, P0, !PT ;  /* 0x00000009092d7c10 */ /* 0x000fcc00087fe4ff */
[----:B------:R-:W4:Y:S01]  /*1400*/  LDG.E.64 R44, desc[UR6][R44.64] ;  /* 0x000000062c2c7981 */ /* 0x000f22000c1e1b00 */
[----:B------:R-:W0:Y:S01]  /*1410*/  MUFU.RCP64H R27, 299792384 ;  /* 0x41b1de78001b7908 */ /* 0x000e220000001800 */
[----:B------:R-:W-:Y:S02]  /*1420*/  IMAD.MOV.U32 R24, RZ, RZ, 0x4a000000 ;  /* 0x4a000000ff187424 */ /* 0x000fe400078e00ff */
[----:B------:R-:W-:Y:S02]  /*1430*/  IMAD.MOV.U32 R25, RZ, RZ, 0x41b1de78 ;  /* 0x41b1de78ff197424 */ /* 0x000fe400078e00ff */
[----:B------:R-:W-:-:S06]  /*1440*/  IMAD.MOV.U32 R26, RZ, RZ, 0x1 ;  /* 0x00000001ff1a7424 */ /* 0x000fcc00078e00ff */
[----:B0-----:R-:W-:Y:S01]  /*1450*/  DFMA R22, R26, -R24, 1 ;  /* 0x3ff000001a16742b */ /* 0x001fe20000000818 */
[----:B------:R-:W-:-:S07]  /*1460*/  UMOV UR8, 0x54442d18 ;  /* 0x54442d1800087882 */ /* 0x000fce0000000000 */
[----:B------:R-:W-:Y:S02]  /*1470*/  DFMA R28, R22, R22, R22 ;  /* 0x00000016161c722b */ /* 0x000fe40000000016 */
[----:B------:R-:W-:Y:S01]  /*1480*/  DFMA R22, R40, R2, R36 ;  /* 0x000000022816722b */ /* 0x000fe20000000024 */
[----:B------:R-:W-:-:S05]  /*1490*/  UMOV UR9, 0x401921fb ;  /* 0x401921fb00097882 */ /* 0x000fca0000000000 */
[----:B------:R-:W-:Y:S02]  /*14a0*/  DFMA R28, R26, R28, R26 ;  /* 0x0000001c1a1c722b */ /* 0x000fe4000000001a */
[----:B------:R-:W-:-:S06]  /*14b0*/  DMUL R22, R22, UR8 ;  /* 0x0000000816167c28 */ /* 0x000fcc0008000000 */
[----:B------:R-:W-:Y:S02]  /*14c0*/  DFMA R26, R28, -R24, 1 ;  /* 0x3ff000001c1a742b */ /* 0x000fe40000000818 */
[----:B------:R-:W-:-:S06]  /*14d0*/  DMUL R22, R22, R4 ;  /* 0x0000000416167228 */ /* 0x000fcc0000000000 */
[----:B------:R-:W-:Y:S02]  /*14e0*/  DFMA R26, R28, R26, R28 ;  /* 0x0000001a1c1a722b */ /* 0x000fe4000000001c */
[----:B------:R-:W-:-:S08]  /*14f0*/  DMUL R22, R38, R22 ;  /* 0x0000001626167228 */ /* 0x000fd00000000000 */
[----:B------:R-:W-:-:S08]  /*1500*/  DMUL R50, R22, R26 ;  /* 0x0000001a16327228 */ /* 0x000fd00000000000 */
[----:B------:R-:W-:-:S08]  /*1510*/  DFMA R24, R50, -R24, R22 ;  /* 0x800000183218722b */ /* 0x000fd00000000016 */
[----:B------:R-:W-:Y:S01]  /*1520*/  DFMA R50, R26, R24, R50 ;  /* 0x000000181a32722b */ /* 0x000fe20000000032 */
[----:B------:R-:W-:-:S09]  /*1530*/  FSETP.GEU.AND P1, PT, |R23|, 6.5827683646048100446e-37, PT ;  /* 0x036000001700780b */ /* 0x000fd20003f2e200 */
[----:B------:R-:W-:-:S05]  /*1540*/  FFMA R26, RZ, 22.2336273193359375, R51 ;  /* 0x41b1de78ff1a7823 */ /* 0x000fca0000000033 */
[----:B------:R-:W-:Y:S01]  /*1550*/  FSETP.GT.AND P0, PT, |R26|, 1.469367938527859385e-39, PT ;  /* 0x001000001a00780b */ /* 0x000fe20003f04200 */
[----:B------:R-:W-:Y:S01]  /*1560*/  BSSY.RECONVERGENT B0, `(.L_x_15) ;  /* 0x000000c000007945 */ /* 0x000fe20003800200 */
[-C--:B---3--:R-:W-:Y:S02]  /*1570*/  DMUL R24, RZ, R20.reuse ;  /* 0x00000014ff187228 */ /* 0x088fe40000000000 */
[----:B--2---:R-:W-:-:S06]  /*1580*/  DMUL R20, R42, R20 ;  /* 0x000000142a147228 */ /* 0x004fcc0000000000 */
[-C--:B----4-:R-:W-:Y:S02]  /*1590*/  DFMA R42, R42, R44.reuse, -R24 ;  /* 0x0000002c2a2a722b */ /* 0x090fe40000000818 */
[----:B------:R-:W-:Y:S01]  /*15a0*/  DFMA R44, RZ, R44, R20 ;  /* 0x0000002cff2c722b */ /* 0x000fe20000000014 */
[----:B------:R-:W-:Y:S10]  /*15b0*/  @P0 BRA P1, `(.L_x_16) ;  /* 0x0000000000180947 */ /* 0x000ff40000800000 */
[----:B------:R-:W-:Y:S01]  /*15c0*/  IMAD.MOV.U32 R24, RZ, RZ, 0x4a000000 ;  /* 0x4a000000ff187424 */ /* 0x000fe200078e00ff */
[----:B------:R-:W-:Y:S01]  /*15d0*/  MOV R20, 0x1600 ;  /* 0x0000160000147802 */ /* 0x000fe20000000f00 */
[----:B------:R-:W-:-:S07]  /*15e0*/  IMAD.MOV.U32 R25, RZ, RZ, 0x41b1de78 ;  /* 0x41b1de78ff197424 */ /* 0x000fce00078e00ff */
[----:B------:R-:W-:Y:S05]  /*15f0*/  CALL.REL.NOINC `($__internal_0_$__cuda_sm20_div_rn_f64_full) ;  /* 0x0000000800647944 */ /* 0x000fea0003c00000 */
[----:B------:R-:W-:Y:S02]  /*1600*/  IMAD.MOV.U32 R50, RZ, RZ, R30 ;  /* 0x000000ffff327224 */ /* 0x000fe400078e001e */
[----:B------:R-:W-:-:S07]  /*1610*/  IMAD.MOV.U32 R51, RZ, RZ, R31 ;  /* 0x000000ffff337224 */ /* 0x000fce00078e001f */
.L_x_16:
[----:B------:R-:W-:Y:S05]  /*1620*/  BSYNC.RECONVERGENT B0 ;  /* 0x0000000000007941 */ /* 0x000fea0003800200 */
.L_x_15:
[----:B------:R-:W-:Y:S01]  /*1630*/  DSETP.NEU.AND P2, PT, |R50|, +INF , PT ;  /* 0x7ff000003200742a */ /* 0x000fe20003f4d200 */
[----:B------:R-:W-:-:S13]  /*1640*/  BSSY.RECONVERGENT B0, `(.L_x_17) ;  /* 0x000001f000007945 */ /* 0x000fda0003800200 */
[----:B------:R-:W-:Y:S05]  /*1650*/  @!P2 BRA `(.L_x_18) ;  /* 0x00000000006ca947 */ /* 0x000fea0003800000 */
[----:B------:R-:W-:Y:S01]  /*1660*/  UMOV UR8, 0x6dc9c883 ;  /* 0x6dc9c88300087882 */ /* 0x000fe20000000000 */
[----:B------:R-:W-:Y:S01]  /*1670*/  UMOV UR9, 0x3fe45f30 ;  /* 0x3fe45f3000097882 */ /* 0x000fe20000000000 */
[C---:B------:R-:W-:Y:S01]  /*1680*/  DSETP.GE.AND P0, PT, |R50|.reuse, 2.14748364800000000000e+09, PT ;  /* 0x41e000003200742a */ /* 0x040fe20003f06200 */
[----:B------:R-:W-:Y:S01]  /*1690*/  BSSY.RECONVERGENT B1, `(.L_x_19) ;  /* 0x0000015000017945 */ /* 0x000fe20003800200 */
[----:B------:R-:W-:Y:S01]  /*16a0*/  DMUL R20, R50, UR8 ;  /* 0x0000000832147c28 */ /* 0x000fe20008000000 */
[----:B------:R-:W-:Y:S01]  /*16b0*/  UMOV UR8, 0x54442d18 ;  /* 0x54442d1800087882 */ /* 0x000fe20000000000 */
[----:B------:R-:W-:-:S08]  /*16c0*/  UMOV UR9, 0x3ff921fb ;  /* 0x3ff921fb00097882 */ /* 0x000fd00000000000 */
[----:B------:R-:W0:Y:S08]  /*16d0*/  F2I.F64 R20, R20 ;  /* 0x0000001400147311 */ /* 0x000e300000301100 */
[----:B0-----:R-:W0:Y:S02]  /*16e0*/  I2F.F64 R56, R20 ;  /* 0x0000001400387312 */ /* 0x001e240000201c00 */
[----:B0-----:R-:W-:Y:S01]  /*16f0*/  DFMA R22, R56, -UR8, R50 ;  /* 0x8000000838167c2b */ /* 0x001fe20008000032 */
[----:B------:R-:W-:Y:S01]  /*1700*/  UMOV UR8, 0x33145c00 ;  /* 0x33145c0000087882 */ /* 0x000fe20000000000 */
[----:B------:R-:W-:-:S06]  /*1710*/  UMOV UR9, 0x3c91a626 ;  /* 0x3c91a62600097882 */ /* 0x000fcc0000000000 */
[----:B------:R-:W-:Y:S01]  /*1720*/  DFMA R22, R56, -UR8, R22 ;  /* 0x8000000838167c2b */ /* 0x000fe20008000016 */
[----:B------:R-:W-:Y:S01]  /*1730*/  UMOV UR8, 0x252049c0 ;  /* 0x252049c000087882 */ /* 0x000fe20000000000 */
[----:B------:R-:W-:-:S06]  /*1740*/  UMOV UR9, 0x397b839a ;  /* 0x397b839a00097882 */ /* 0x000fcc0000000000 */
[----:B------:R-:W-:Y:S01]  /*1750*/  DFMA R56, R56, -UR8, R22 ;  /* 0x8000000838387c2b */ /* 0x000fe20008000016 */
[----:B------:R-:W-:Y:S10]  /*1760*/  @!P0 BRA `(.L_x_20) ;  /* 0x00000000001c8947 */ /* 0x000ff40003800000 */
[----:B------:R-:W-:Y:S01]  /*1770*/  IMAD.MOV.U32 R26, RZ, RZ, R50 ;  /* 0x000000ffff1a7224 */ /* 0x000fe200078e0032 */
[----:B------:R-:W-:Y:S01]  /*1780*/  MOV R20, 0x17b0 ;  /* 0x000017b000147802 */ /* 0x000fe20000000f00 */
[----:B------:R-:W-:-:S07]  /*1790*/  IMAD.MOV.U32 R21, RZ, RZ, R51 ;  /* 0x000000ffff157224 */ /* 0x000fce00078e0033 */
[----:B------:R-:W-:Y:S05]  /*17a0*/  CALL.REL.NOINC `($_Z9MF_KernelPdS_PKdS1_S1_S1_S1_S1_S1_S1_S1_S1_S1_S1_S1_S1_S1_S1_S1_S1_S1_S1_iii$__internal_trig_reduction_slowpathd) ;  /* 0x0000001000047944 */ /* 0x000fea0003c00000 */
[----:B------:R-:W-:Y:S02]  /*17b0*/  IMAD.MOV.U32 R20, RZ, RZ, R22 ;  /* 0x000000ffff147224 */ /* 0x000fe400078e0016 */
[----:B------:R-:W-:Y:S02]  /*17c0*/  IMAD.MOV.U32 R56, RZ, RZ, R26 ;  /* 0x000000ffff387224 */ /* 0x000fe400078e001a */
[----:B------:R-:W-:-:S07]  /*17d0*/  IMAD.MOV.U32 R57, RZ, RZ, R27 ;  /* 0x000000ffff397224 */ /* 0x000fce00078e001b */
.L_x_20:
[----:B------:R-:W-:Y:S05]  /*17e0*/  BSYNC.RECONVERGENT B1 ;  /* 0x0000000000017941 */ /* 0x000fea0003800200 */
.L_x_19:
[----:B------:R-:W-:Y:S01]  /*17f0*/  VIADD R49, R20, 0x1 ;  /* 0x0000000114317836 */ /* 0x000fe20000000000 */
[----:B------:R-:W-:Y:S06]  /*1800*/  BRA `(.L_x_21) ;  /* 0x0000000000087947 */ /* 0x000fec0003800000 */
.L_x_18:
[----:B------:R-:W-:Y:S01]  /*1810*/  DMUL R56, RZ, R50 ;  /* 0x00000032ff387228 */ /* 0x000fe20000000000 */
[----:B------:R-:W-:-:S10]  /*1820*/  IMAD.MOV.U32 R49, RZ, RZ, 0x1 ;  /* 0x00000001ff317424 */ /* 0x000fd400078e00ff */
.L_x_21:
[----:B------:R-:W-:Y:S05]  /*1830*/  BSYNC.RECONVERGENT B0 ;  /* 0x0000000000007941 */ /* 0x000fea0003800200 */
.L_x_17:
[----:B------:R-:W0:Y:S01]  /*1840*/  LDCU.64 UR8, c[0x4][0x8] ;  /* 0x01000100ff0877ac */ /* 0x000e220008000a00 */
[----:B------:R-:W-:-:S05]  /*1850*/  IMAD.SHL.U32 R20, R49, 0x40, RZ ;  /* 0x0000004031147824 */ /* 0x000fca00078e00ff */
[----:B------:R-:W-:-:S04]  /*1860*/  LOP3.LUT R20, R20, 0x40, RZ, 0xc0, !PT ;  /* 0x0000004014147812 */ /* 0x000fc800078ec0ff */
[----:B0-----:R-:W-:-:S05]  /*1870*/  IADD3 R58, P0, PT, R20, UR8, RZ ;  /* 0x00000008143a7c10 */ /* 0x001fca000ff1e0ff */
[----:B------:R-:W-:-:S05]  /*1880*/  IMAD.X R59, RZ, RZ, UR9, P0 ;  /* 0x00000009ff3b7e24 */ /* 0x000fca00080e06ff */
[----:B------:R-:W2:Y:S04]  /*1890*/  LDG.E.128.CONSTANT R20, desc[UR6][R58.64] ;  /* 0x000000063a147981 */ /* 0x000ea8000c1e9d00 */
[----:B------:R-:W3:Y:S04]  /*18a0*/  LDG.E.128.CONSTANT R24, desc[UR6][R58.64+0x10] ;  /* 0x000010063a187981 */ /* 0x000ee8000c1e9d00 */
[----:B------:R-:W4:Y:S01]  /*18b0*/  LDG.E.128.CONSTANT R28, desc[UR6][R58.64+0x20] ;  /* 0x000020063a1c7981 */ /* 0x000f22000c1e9d00 */
[----:B------:R-:W-:Y:S01]  /*18c0*/  LOP3.LUT R52, R49, 0x1, RZ, 0xc0, !PT ;  /* 0x0000000131347812 */ /* 0x000fe200078ec0ff */
[----:B------:R-:W-:Y:S01]  /*18d0*/  IMAD.MOV.U32 R53, RZ, RZ, 0x3da8ff83 ;  /* 0x3da8ff83ff357424 */ /* 0x000fe200078e00ff */
[----:B------:R-:W-:Y:S01]  /*18e0*/  DMUL R54, R56, R56 ;  /* 0x0000003838367228 */ /* 0x000fe20000000000 */
[----:B------:R-:W-:Y:S01]  /*18f0*/  BSSY.RECONVERGENT B0, `(.L_x_22) ;  /* 0x000002e000007945 */ /* 0x000fe20003800200 */
[----:B------:R-:W-:Y:S01]  /*1900*/  ISETP.NE.U32.AND P0, PT, R52, 0x1, PT ;  /* 0x000000013400780c */ /* 0x000fe20003f05070 */
[----:B------:R-:W-:-:S03]  /*1910*/  IMAD.MOV.U32 R52, RZ, RZ, 0x20fd8164 ;  /* 0x20fd8164ff347424 */ /* 0x000fc600078e00ff */
[----:B------:R-:W-:Y:S02]  /*1920*/  FSEL R53, -R53, 0.11223486810922622681, !P0 ;  /* 0x3de5db6535357808 */ /* 0x000fe40004000100 */
[----:B------:R-:W-:-:S06]  /*1930*/  FSEL R52, R52, -8.06006814911005101289e+34, !P0 ;  /* 0xf9785eba34347808 */ /* 0x000fcc0004000000 */
[----:B--2---:R-:W-:-:S08]  /*1940*/  DFMA R20, R54, R52, R20 ;  /* 0x000000343614722b */ /* 0x004fd00000000014 */
[----:B------:R-:W-:-:S08]  /*1950*/  DFMA R20, R54, R20, R22 ;  /* 0x000000143614722b */ /* 0x000fd00000000016 */
[----:B---3--:R-:W-:-:S08]  /*1960*/  DFMA R20, R54, R20, R24 ;  /* 0x000000143614722b */ /* 0x008fd00000000018 */
[----:B------:R-:W-:-:S08]  /*1970*/  DFMA R20, R54, R20, R26 ;  /* 0x000000143614722b */ /* 0x000fd0000000001a */
[----:B----4-:R-:W-:-:S08]  /*1980*/  DFMA R20, R54, R20, R28 ;  /* 0x000000143614722b */ /* 0x010fd0000000001c */
[----:B------:R-:W-:-:S08]  /*1990*/  DFMA R20, R54, R20, R30 ;  /* 0x000000143614722b */ /* 0x000fd0000000001e */
[----:B------:R-:W-:Y:S02]  /*19a0*/  DFMA R56, R20, R56, R56 ;  /* 0x000000381438722b */ /* 0x000fe40000000038 */
[----:B------:R-:W-:-:S10]  /*19b0*/  DFMA R20, R54, R20, 1 ;  /* 0x3ff000003614742b */ /* 0x000fd40000000014 */
[----:B------:R-:W-:Y:S02]  /*19c0*/  FSEL R22, R20, R56, !P0 ;  /* 0x0000003814167208 */ /* 0x000fe40004000000 */
[----:B------:R-:W-:Y:S02]  /*19d0*/  FSEL R23, R21, R57, !P0 ;  /* 0x0000003915177208 */ /* 0x000fe40004000000 */
[----:B------:R-:W-:-:S04]  /*19e0*/  LOP3.LUT P0, RZ, R49, 0x2, RZ, 0xc0, !PT ;  /* 0x0000000231ff7812 */ /* 0x000fc8000780c0ff */
[----:B------:R-:W-:-:S10]  /*19f0*/  DADD R20, RZ, -R22 ;  /* 0x00000000ff147229 */ /* 0x000fd40000000816 */
[----:B------:R-:W-:Y:S02]  /*1a00*/  FSEL R52, R22, R20, !P0 ;  /* 0x0000001416347208 */ /* 0x000fe40004000000 */
[----:B------:R-:W-:Y:S01]  /*1a10*/  FSEL R53, R23, R21, !P0 ;  /* 0x0000001517357208 */ /* 0x000fe20004000000 */
[----:B------:R-:W-:Y:S06]  /*1a20*/  @!P2 BRA `(.L_x_23) ;  /* 0x000000000060a947 */ /* 0x000fec0003800000 */
[----:B------:R-:W-:Y:S01]  /*1a30*/  UMOV UR8, 0x6dc9c883 ;  /* 0x6dc9c88300087882 */ /* 0x000fe20000000000 */
[----:B------:R-:W-:Y:S01]  /*1a40*/  UMOV UR9, 0x3fe45f30 ;  /* 0x3fe45f3000097882 */ /* 0x000fe20000000000 */
[C---:B------:R-:W-:Y:S02]  /*1a50*/  DSETP.GE.AND P0, PT, |R50|.reuse, 2.14748364800000000000e+09, PT ;  /* 0x41e000003200742a */ /* 0x040fe40003f06200 */
[----:B------:R-:W-:Y:S01]  /*1a60*/  DMUL R20, R50, UR8 ;  /* 0x0000000832147c28 */ /* 0x000fe20008000000 */
[----:B------:R-:W-:Y:S01]  /*1a70*/  UMOV UR8, 0x54442d18 ;  /* 0x54442d1800087882 */ /* 0x000fe20000000000 */
[----:B------:R-:W-:-:S04]  /*1a80*/  UMOV UR9, 0x3ff921fb ;  /* 0x3ff921fb00097882 */ /* 0x000fc80000000000 */
        /* <DEDUP_REMOVED lines=16> */
[----:B------:R-:W-:Y:S01]  /*1b90*/  IMAD.MOV.U32 R55, RZ, RZ, R27 ;  /* 0x000000ffff377224 */ /* 0x000fe200078e001b */
[----:B------:R-:W-:Y:S06]  /*1ba0*/  BRA `(.L_x_24) ;  /* 0x0000000000087947 */ /* 0x000fec0003800000 */
.L_x_23:
[----:B------:R-:W-:Y:S01]  /*1bb0*/  DMUL R54, RZ, R50 ;  /* 0x00000032ff367228 */ /* 0x000fe20000000000 */
[----:B------:R-:W-:-:S10]  /*1bc0*/  IMAD.MOV.U32 R49, RZ, RZ, RZ ;  /* 0x000000ffff317224 */ /* 0x000fd400078e00ff */
.L_x_24:
[----:B------:R-:W-:Y:S05]  /*1bd0*/  BSYNC.RECONVERGENT B0 ;  /* 0x0000000000007941 */ /* 0x000fea0003800200 */
.L_x_22:
        /* <DEDUP_REMOVED lines=11> */
[----:B------:R-:W-:Y:S01]  /*1c90*/  VIADD R0, R0, 0x1 ;  /* 0x0000000100007836 */ /* 0x000fe20000000000 */
[----:B------:R-:W-:Y:S01]  /*1ca0*/  ISETP.NE.U32.AND P0, PT, R50, 0x1, PT ;  /* 0x000000013200780c */ /* 0x000fe20003f05070 */
[----:B------:R-:W-:Y:S01]  /*1cb0*/  IMAD.MOV.U32 R50, RZ, RZ, 0x20fd8164 ;  /* 0x20fd8164ff327424 */ /* 0x000fe200078e00ff */
[----:B------:R-:W-:Y:S01]  /*1cc0*/  DMUL R52, R32, R52 ;  /* 0x0000003420347228 */ /* 0x000fe20000000000 */
[----:B------:R-:W-:Y:S01]  /*1cd0*/  IADD3 R6, P1, PT, R6, 0x8, RZ ;  /* 0x0000000806067810 */ /* 0x000fe20007f3e0ff */
[----:B------:R-:W-:Y:S01]  /*1ce0*/  DADD R40, R40, 1 ;  /* 0x3ff0000028287429 */ /* 0x000fe20000000000 */
[----:B------:R-:W-:-:S02]  /*1cf0*/  FSEL R51, -R51, 0.11223486810922622681, !P0 ;  /* 0x3de5db6533337808 */ /* 0x000fc40004000100 */
[----:B------:R-:W-:Y:S01]  /*1d00*/  FSEL R50, R50, -8.06006814911005101289e+34, !P0 ;  /* 0xf9785eba32327808 */ /* 0x000fe20004000000 */
[----:B------:R-:W-:-:S05]  /*1d10*/  IMAD.X R7, RZ, RZ, R7, P1 ;  /* 0x000000ffff077224 */ /* 0x000fca00008e0607 */
[----:B--2---:R-:W-:-:S08]  /*1d20*/  DFMA R20, R56, R50, R20 ;  /* 0x000000323814722b */ /* 0x004fd00000000014 */
[----:B------:R-:W-:-:S08]  /*1d30*/  DFMA R20, R56, R20, R22 ;  /* 0x000000143814722b */ /* 0x000fd00000000016 */
[C---:B---3--:R-:W-:Y:S01]  /*1d40*/  DFMA R20, R56.reuse, R20, R24 ;  /* 0x000000143814722b */ /* 0x048fe20000000018 */
[----:B------:R-:W0:Y:S07]  /*1d50*/  LDC R25, c[0x0][0x430] ;  /* 0x00010c00ff197b82 */ /* 0x000e2e0000000800 */
[----:B------:R-:W-:-:S08]  /*1d60*/  DFMA R20, R56, R20, R26 ;  /* 0x000000143814722b */ /* 0x000fd0000000001a */
[----:B----4-:R-:W-:-:S08]  /*1d70*/  DFMA R20, R56, R20, R28 ;  /* 0x000000143814722b */ /* 0x010fd0000000001c */
[----:B------:R-:W-:Y:S01]  /*1d80*/  DFMA R20, R56, R20, R30 ;  /* 0x000000143814722b */ /* 0x000fe2000000001e */
[----:B0-----:R-:W-:-:S07]  /*1d90*/  IMAD.WIDE.U32 R8, R25, 0x8, R8 ;  /* 0x0000000819087825 */ /* 0x001fce00078e0008 */
[----:B------:R-:W-:Y:S02]  /*1da0*/  DFMA R54, R20, R54, R54 ;  /* 0x000000361436722b */ /* 0x000fe40000000036 */
[----:B------:R-:W-:-:S10]  /*1db0*/  DFMA R20, R56, R20, 1 ;  /* 0x3ff000003814742b */ /* 0x000fd40000000014 */
[----:B------:R-:W-:Y:S02]  /*1dc0*/  FSEL R22, R20, R54, !P0 ;  /* 0x0000003614167208 */ /* 0x000fe40004000000 */
[----:B------:R-:W-:Y:S02]  /*1dd0*/  FSEL R23, R21, R55, !P0 ;  /* 0x0000003715177208 */ /* 0x000fe40004000000 */
[----:B------:R-:W-:-:S04]  /*1de0*/  LOP3.LUT P0, RZ, R49, 0x2, RZ, 0xc0, !PT ;  /* 0x0000000231ff7812 */ /* 0x000fc8000780c0ff */
[----:B------:R-:W-:-:S10]  /*1df0*/  DADD R20, RZ, -R22 ;  /* 0x00000000ff147229 */ /* 0x000fd40000000816 */
[----:B------:R-:W-:Y:S02]  /*1e00*/  FSEL R20, R22, R20, !P0 ;  /* 0x0000001416147208 */ /* 0x000fe40004000000 */
[----:B------:R-:W-:Y:S02]  /*1e10*/  FSEL R21, R23, R21, !P0 ;  /* 0x0000001517157208 */ /* 0x000fe40004000000 */
[----:B------:R-:W-:-:S04]  /*1e20*/  ISETP.NE.AND P0, PT, R0, RZ, PT ;  /* 0x000000ff0000720c */ /* 0x000fc80003f05270 */
[----:B------:R-:W-:-:S08]  /*1e30*/  DMUL R20, R32, R20 ;  /* 0x0000001420147228 */ /* 0x000fd00000000000 */
[-C--:B------:R-:W-:Y:S02]  /*1e40*/  DMUL R22, R44, R20.reuse ;  /* 0x000000142c167228 */ /* 0x080fe40000000000 */
[----:B------:R-:W-:-:S06]  /*1e50*/  DMUL R20, R42, R20 ;  /* 0x000000142a147228 */ /* 0x000fcc0000000000 */
[-C--:B------:R-:W-:Y:S02]  /*1e60*/  DFMA R22, R42, R52.reuse, -R22 ;  /* 0x000000342a16722b */ /* 0x080fe40000000816 */
[----:B------:R-:W-:-:S06]  /*1e70*/  DFMA R20, R44, R52, R20 ;  /* 0x000000342c14722b */ /* 0x000fcc0000000014 */
[----:B------:R-:W-:Y:S02]  /*1e80*/  DADD R10, R22, R10 ;  /* 0x00000000160a7229 */ /* 0x000fe4000000000a */
[----:B------:R-:W-:Y:S01]  /*1e90*/  DADD R12, R20, R12 ;  /* 0x00000000140c7229 */ /* 0x000fe2000000000c */
[----:B------:R-:W-:Y:S10]  /*1ea0*/  @P0 BRA `(.L_x_25) ;  /* 0xfffffff400380947 */ /* 0x000ff4000383ffff */
[----:B------:R-:W-:-:S05]  /*1eb0*/  VIADD R46, R46, 0x1 ;  /* 0x000000012e2e7836 */ /* 0x000fca0000000000 */
[----:B------:R-:W-:-:S13]  /*1ec0*/  ISETP.NE.AND P0, PT, R46, R25, PT ;  /* 0x000000192e00720c */ /* 0x000fda0003f05270 */
[----:B------:R-:W-:Y:S05]  /*1ed0*/  @P0 BRA `(.L_x_26) ;  /* 0xffffffe400bc0947 */ /* 0x000fea000383ffff */
[----:B------:R-:W0:Y:S01]  /*1ee0*/  LDC.64 R2, c[0x0][0x380] ;  /* 0x0000e000ff027b82 */ /* 0x000e220000000a00 */
[----:B------:R-:W1:Y:S07]  /*1ef0*/  LDCU UR5, c[0x0][0x438] ;  /* 0x00008700ff0577ac */ /* 0x000e6e0008000800 */
[----:B------:R-:W2:Y:S01]  /*1f00*/  LDC.64 R4, c[0x0][0x388] ;  /* 0x0000e200ff047b82 */ /* 0x000ea20000000a00 */
[----:B0-----:R-:W-:-:S05]  /*1f10*/  IMAD.WIDE R2, R48, 0x8, R2 ;  /* 0x0000000830027825 */ /* 0x001fca00078e0202 */
[----:B------:R4:W-:Y:S01]  /*1f20*/  STG.E.64 desc[UR6][R2.64], R10 ;  /* 0x0000000a02007986 */ /* 0x0009e2000c101b06 */
[----:B--2---:R-:W-:-:S04]  /*1f30*/  IMAD.WIDE R4, R48, 0x8, R4 ;  /* 0x0000000830047825 */ /* 0x004fc800078e0204 */
[----:B------:R-:W-:Y:S01]  /*1f40*/  IMAD.IADD R48, R47, 0x1, R48 ;  /* 0x000000012f307824 */ /* 0x000fe200078e0230 */
[----:B------:R4:W-:Y:S04]  /*1f50*/  STG.E.64 desc[UR6][R4.64], R12 ;  /* 0x0000000c04007986 */ /* 0x0009e8000c101b06 */
[----:B-1----:R-:W-:-:S13]  /*1f60*/  ISETP.GE.AND P0, PT, R48, UR5, PT ;  /* 0x0000000530007c0c */ /* 0x002fda000bf06270 */
[----:B----4-:R-:W-:Y:S05]  /*1f70*/  @!P0 BRA `(.L_x_27) ;  /* 0xffffffe400648947 */ /* 0x010fea000383ffff */
[----:B------:R-:W-:Y:S05]  /*1f80*/  EXIT ;  /* 0x000000000000794d */ /* 0x000fea0003800000 */
        .weak           $__internal_0_$__cuda_sm20_div_rn_f64_full
        .type           $__internal_0_$__cuda_sm20_div_rn_f64_full,@function
        .size           $__internal_0_$__cuda_sm20_div_rn_f64_full,($__internal_1_$__cuda_sm20_dsqrt_rn_f64_mediumpath_v1 - $__internal_0_$__cuda_sm20_div_rn_f64_full)
$__internal_0_$__cuda_sm20_div_rn_f64_full:
[C---:B------:R-:W-:Y:S01]  /*1f90*/  FSETP.GEU.AND P0, PT, |R25|.reuse, 1.469367938527859385e-39, PT ;  /* 0x001000001900780b */ /* 0x040fe20003f0e200 */
[----:B------:R-:W-:Y:S01]  /*1fa0*/  IMAD.MOV.U32 R28, RZ, RZ, 0x1 ;  /* 0x00000001ff1c7424 */ /* 0x000fe200078e00ff */
[----:B------:R-:W-:Y:S01]  /*1fb0*/  LOP3.LUT R26, R25, 0x800fffff, RZ, 0xc0, !PT ;  /* 0x800fffff191a7812 */ /* 0x000fe200078ec0ff */
[----:B------:R-:W-:Y:S01]  /*1fc0*/  IMAD.MOV.U32 R49, RZ, RZ, 0x1ca00000 ;  /* 0x1ca00000ff317424 */ /* 0x000fe200078e00ff */
[C---:B------:R-:W-:Y:S01]  /*1fd0*/  FSETP.GEU.AND P2, PT, |R23|.reuse, 1.469367938527859385e-39, PT ;  /* 0x001000001700780b */ /* 0x040fe20003f4e200 */
[----:B------:R-:W-:Y:S01]  /*1fe0*/  BSSY.RECONVERGENT B1, `(.L_x_28) ;  /* 0x0000052000017945 */ /* 0x000fe20003800200 */
[----:B------:R-:W-:Y:S01]  /*1ff0*/  LOP3.LUT R27, R26, 0x3ff00000, RZ, 0xfc, !PT ;  /* 0x3ff000001a1b7812 */ /* 0x000fe200078efcff */
[----:B------:R-:W-:Y:S01]  /*2000*/  IMAD.MOV.U32 R26, RZ, RZ, R24 ;  /* 0x000000ffff1a7224 */ /* 0x000fe200078e0018 */
[----:B------:R-:W-:Y:S02]  /*2010*/  LOP3.LUT R21, R23, 0x7ff00000, RZ, 0xc0, !PT ;  /* 0x7ff0000017157812 */ /* 0x000fe400078ec0ff */
[----:B------:R-:W-:-:S03]  /*2020*/  LOP3.LUT R55, R25, 0x7ff00000, RZ, 0xc0, !PT ;  /* 0x7ff0000019377812 */ /* 0x000fc600078ec0ff */
[----:B------:R-:W-:Y:S01]  /*2030*/  @!P0 DMUL R26, R24, 8.98846567431157953865e+307 ;  /* 0x7fe00000181a8828 */ /* 0x000fe20000000000 */
[----:B------:R-:W-:Y:S01]  /*2040*/  ISETP.GE.U32.AND P1, PT, R21, R55, PT ;  /* 0x000000371500720c */ /* 0x000fe20003f26070 */
[----:B------:R-:W-:Y:S02]  /*2050*/  IMAD.MOV.U32 R54, RZ, RZ, R21 ;  /* 0x000000ffff367224 */ /* 0x000fe400078e0015 */
[----:B------:R-:W-:Y:S01]  /*2060*/  @!P2 LOP3.LUT R30, R25, 0x7ff00000, RZ, 0xc0, !PT ;  /* 0x7ff00000191ea812 */ /* 0x000fe200078ec0ff */
[----:B------:R-:W-:Y:S01]  /*2070*/  @!P2 IMAD.MOV.U32 R52, RZ, RZ, RZ ;  /* 0x000000ffff34a224 */ /* 0x000fe200078e00ff */
[----:B------:R-:W0:Y:S02]  /*2080*/  MUFU.RCP64H R29, R27 ;  /* 0x0000001b001d7308 */ /* 0x000e240000001800 */
[----:B------:R-:W-:Y:S02]  /*2090*/  @!P2 ISETP.GE.U32.AND P3, PT, R21, R30, PT ;  /* 0x0000001e1500a20c */ /* 0x000fe40003f66070 */
[----:B------:R-:W-:-:S02]  /*20a0*/  @!P0 LOP3.LUT R55, R27, 0x7ff00000, RZ, 0xc0, !PT ;  /* 0x7ff000001b378812 */ /* 0x000fc400078ec0ff */
[----:B------:R-:W-:Y:S01]  /*20b0*/  @!P2 SEL R31, R49, 0x63400000, !P3 ;  /* 0x63400000311fa807 */ /* 0x000fe20005800000 */
[----:B0-----:R-:W-:-:S08]  /*20c0*/  DFMA R50, R28, -R26, 1 ;  /* 0x3ff000001c32742b */ /* 0x001fd0000000081a */
[----:B------:R-:W-:-:S08]  /*20d0*/  DFMA R50, R50, R50, R50 ;  /* 0x000000323232722b */ /* 0x000fd00000000032 */
[----:B------:R-:W-:Y:S01]  /*20e0*/  DFMA R50, R28, R50, R28 ;  /* 0x000000321c32722b */ /* 0x000fe2000000001c */
[--C-:B------:R-:W-:Y:S02]  /*20f0*/  @!P2 LOP3.LUT R28, R31, 0x80000000, R23.reuse, 0xf8, !PT ;  /* 0x800000001f1ca812 */ /* 0x100fe400078ef817 */
[----:B------:R-:W-:Y:S02]  /*2100*/  SEL R29, R49, 0x63400000, !P1 ;  /* 0x63400000311d7807 */ /* 0x000fe40004800000 */
[----:B------:R-:W-:Y:S01]  /*2110*/  @!P2 LOP3.LUT R53, R28, 0x100000, RZ, 0xfc, !PT ;  /* 0x001000001c35a812 */ /* 0x000fe200078efcff */
[----:B------:R-:W-:Y:S01]  /*2120*/  IMAD.MOV.U32 R28, RZ, RZ, R22 ;  /* 0x000000ffff1c7224 */ /* 0x000fe200078e0016 */
[----:B------:R-:W-:Y:S01]  /*2130*/  LOP3.LUT R29, R29, 0x800fffff, R23, 0xf8, !PT ;  /* 0x800fffff1d1d7812 */ /* 0x000fe200078ef817 */
[----:B------:R-:W-:-:S05]  /*2140*/  DFMA R30, R50, -R26, 1 ;  /* 0x3ff00000321e742b */ /* 0x000fca000000081a */
[----:B------:R-:W-:-:S03]  /*2150*/  @!P2 DFMA R28, R28, 2, -R52 ;  /* 0x400000001c1ca82b */ /* 0x000fc60000000834 */
[----:B------:R-:W-:-:S07]  /*2160*/  DFMA R30, R50, R30, R50 ;  /* 0x0000001e321e722b */ /* 0x000fce0000000032 */
[----:B------:R-:W-:Y:S01]  /*2170*/  @!P2 LOP3.LUT R54, R29, 0x7ff00000, RZ, 0xc0, !PT ;  /* 0x7ff000001d36a812 */ /* 0x000fe200078ec0ff */
[----:B------:R-:W-:-:S04]  /*2180*/  DMUL R50, R30, R28 ;  /* 0x0000001c1e327228 */ /* 0x000fc80000000000 */
[----:B------:R-:W-:-:S04]  /*2190*/  VIADD R56, R54, 0xffffffff ;  /* 0xffffffff36387836 */ /* 0x000fc80000000000 */
[----:B------:R-:W-:Y:S01]  /*21a0*/  DFMA R52, R50, -R26, R28 ;  /* 0x8000001a3234722b */ /* 0x000fe2000000001c */
[----:B------:R-:W-:Y:S01]  /*21b0*/  ISETP.GT.U32.AND P0, PT, R56, 0x7feffffe, PT ;  /* 0x7feffffe3800780c */ /* 0x000fe20003f04070 */
[----:B------:R-:W-:-:S05]  /*21c0*/  VIADD R56, R55, 0xffffffff ;  /* 0xffffffff37387836 */ /* 0x000fca0000000000 */
[----:B------:R-:W-:Y:S01]  /*21d0*/  ISETP.GT.U32.OR P0, PT, R56, 0x7feffffe, P0 ;  /* 0x7feffffe3800780c */ /* 0x000fe20000704470 */
[----:B------:R-:W-:-:S12]  /*21e0*/  DFMA R52, R30, R52, R50 ;  /* 0x000000341e34722b */ /* 0x000fd80000000032 */
[----:B------:R-:W-:Y:S05]  /*21f0*/  @P0 BRA `(.L_x_29) ;  /* 0x00000000006c0947 */ /* 0x000fea0003800000 */
[----:B------:R-:W-:-:S04]  /*2200*/  LOP3.LUT R30, R25, 0x7ff00000, RZ, 0xc0, !PT ;  /* 0x7ff00000191e7812 */ /* 0x000fc800078ec0ff */
[CC--:B------:R-:W-:Y:S02]  /*2210*/  VIADDMNMX R22, R21.reuse, -R30.reuse, 0xb9600000, !PT ;  /* 0xb960000015167446 */ /* 0x0c0fe4000780091e */
[----:B------:R-:W-:Y:S02]  /*2220*/  ISETP.GE.U32.AND P0, PT, R21, R30, PT ;  /* 0x0000001e1500720c */ /* 0x000fe40003f06070 */
[----:B------:R-:W-:Y:S02]  /*2230*/  VIMNMX R21, PT, PT, R22, 0x46a00000, PT ;  /* 0x46a0000016157848 */ /* 0x000fe40003fe0100 */
[----:B------:R-:W-:-:S05]  /*2240*/  SEL R22, R49, 0x63400000, !P0 ;  /* 0x6340000031167807 */ /* 0x000fca0004000000 */
[----:B------:R-:W-:Y:S02]  /*2250*/  IMAD.IADD R21, R21, 0x1, -R22 ;  /* 0x0000000115157824 */ /* 0x000fe400078e0a16 */
[----:B------:R-:W-:Y:S02]  /*2260*/  IMAD.MOV.U32 R22, RZ, RZ, RZ ;  /* 0x000000ffff167224 */ /* 0x000fe400078e00ff */
[----:B------:R-:W-:-:S06]  /*2270*/  VIADD R23, R21, 0x7fe00000 ;  /* 0x7fe0000015177836 */ /* 0x000fcc0000000000 */
[----:B------:R-:W-:-:S10]  /*2280*/  DMUL R30, R52, R22 ;  /* 0x00000016341e7228 */ /* 0x000fd40000000000 */
[----:B------:R-:W-:-:S13]  /*2290*/  FSETP.GTU.AND P0, PT, |R31|, 1.469367938527859385e-39, PT ;  /* 0x001000001f00780b */ /* 0x000fda0003f0c200 */
[----:B------:R-:W-:Y:S05]  /*22a0*/  @P0 BRA `(.L_x_30) ;  /* 0x0000000000940947 */ /* 0x000fea0003800000 */
[----:B------:R-:W-:-:S06]  /*22b0*/  DFMA R26, R52, -R26, R28 ;  /* 0x8000001a341a722b */ /* 0x000fcc000000001c */
[----:B------:R-:W-:-:S04]  /*22c0*/  IMAD.MOV.U32 R26, RZ, RZ, RZ ;  /* 0x000000ffff1a7224 */ /* 0x000fc800078e00ff */
[C---:B------:R-:W-:Y:S02]  /*22d0*/  FSETP.NEU.AND P0, PT, R27.reuse, RZ, PT ;  /* 0x000000ff1b00720b */ /* 0x040fe40003f0d000 */
[----:B------:R-:W-:-:S04]  /*22e0*/  LOP3.LUT R25, R27, 0x80000000, R25, 0x48, !PT ;  /* 0x800000001b197812 */ /* 0x000fc800078e4819 */
[----:B------:R-:W-:-:S07]  /*22f0*/  LOP3.LUT R27, R25, R23, RZ, 0xfc, !PT ;  /* 0x00000017191b7212 */ /* 0x000fce00078efcff */
[----:B------:R-:W-:Y:S05]  /*2300*/  @!P0 BRA `(.L_x_30) ;  /* 0x00000000007c8947 */ /* 0x000fea0003800000 */
[----:B------:R-:W-:Y:S01]  /*2310*/  IMAD.MOV R23, RZ, RZ, -R21 ;  /* 0x000000ffff177224 */ /* 0x000fe200078e0a15 */
[----:B------:R-:W-:Y:S01]  /*2320*/  DMUL.RP R26, R52, R26 ;  /* 0x0000001a341a7228 */ /* 0x000fe20000008000 */
[----:B------:R-:W-:Y:S01]  /*2330*/  IMAD.MOV.U32 R22, RZ, RZ, RZ ;  /* 0x000000ffff167224 */ /* 0x000fe200078e00ff */
[----:B------:R-:W-:-:S05]  /*2340*/  IADD3 R21, PT, PT, -R21, -0x43300000, RZ ;  /* 0xbcd0000015157810 */ /* 0x000fca0007ffe1ff */
[----:B------:R-:W-:-:S03]  /*2350*/  DFMA R22, R30, -R22, R52 ;  /* 0x800000161e16722b */ /* 0x000fc60000000034 */
[----:B------:R-:W-:-:S07]  /*2360*/  LOP3.LUT R25, R27, R25, RZ, 0x3c, !PT ;  /* 0x000000191b197212 */ /* 0x000fce00078e3cff */
[----:B------:R-:W-:-:S04]  /*2370*/  FSETP.NEU.AND P0, PT, |R23|, R21, PT ;  /* 0x000000151700720b */ /* 0x000fc80003f0d200 */
[----:B------:R-:W-:Y:S02]  /*2380*/  FSEL R30, R26, R30, !P0 ;  /* 0x0000001e1a1e7208 */ /* 0x000fe40004000000 */
[----:B------:R-:W-:Y:S01]  /*2390*/  FSEL R31, R25, R31, !P0 ;  /* 0x0000001f191f7208 */ /* 0x000fe20004000000 */
[----:B------:R-:W-:Y:S06]  /*23a0*/  BRA `(.L_x_30) ;  /* 0x0000000000547947 */ /* 0x000fec0003800000 */
.L_x_29:
[----:B------:R-:W-:-:S14]  /*23b0*/  DSETP.NAN.AND P0, PT, R22, R22, PT ;  /* 0x000000161600722a */ /* 0x000fdc0003f08000 */
[----:B------:R-:W-:Y:S05]  /*23c0*/  @P0 BRA `(.L_x_31) ;  /* 0x0000000000440947 */ /* 0x000fea0003800000 */
[----:B------:R-:W-:-:S14]  /*23d0*/  DSETP.NAN.AND P0, PT, R24, R24, PT ;  /* 0x000000181800722a */ /* 0x000fdc0003f08000 */
[----:B------:R-:W-:Y:S05]  /*23e0*/  @P0 BRA `(.L_x_32) ;  /* 0x0000000000300947 */ /* 0x000fea0003800000 */
[----:B------:R-:W-:Y:S01]  /*23f0*/  ISETP.NE.AND P0, PT, R54, R55, PT ;  /* 0x000000373600720c */ /* 0x000fe20003f05270 */
[----:B------:R-:W-:Y:S02]  /*2400*/  IMAD.MOV.U32 R30, RZ, RZ, 0x0 ;  /* 0x00000000ff1e7424 */ /* 0x000fe400078e00ff */
[----:B------:R-:W-:-:S10]  /*2410*/  IMAD.MOV.U32 R31, RZ, RZ, -0x80000 ;  /* 0xfff80000ff1f7424 */ /* 0x000fd400078e00ff */
[----:B------:R-:W-:Y:S05]  /*2420*/  @!P0 BRA `(.L_x_30) ;  /* 0x0000000000348947 */ /* 0x000fea0003800000 */
[----:B------:R-:W-:Y:S02]  /*2430*/  ISETP.NE.AND P0, PT, R54, 0x7ff00000, PT ;  /* 0x7ff000003600780c */ /* 0x000fe40003f05270 */
[----:B------:R-:W-:Y:S02]  /*2440*/  LOP3.LUT R31, R23, 0x80000000, R25, 0x48, !PT ;  /* 0x80000000171f7812 */ /* 0x000fe400078e4819 */
[----:B------:R-:W-:-:S13]  /*2450*/  ISETP.EQ.OR P0, PT, R55, RZ, !P0 ;  /* 0x000000ff3700720c */ /* 0x000fda0004702670 */
[----:B------:R-:W-:Y:S01]  /*2460*/  @P0 LOP3.LUT R21, R31, 0x7ff00000, RZ, 0xfc, !PT ;  /* 0x7ff000001f150812 */ /* 0x000fe200078efcff */
[----:B------:R-:W-:Y:S02]  /*2470*/  @!P0 IMAD.MOV.U32 R30, RZ, RZ, RZ ;  /* 0x000000ffff1e8224 */ /* 0x000fe400078e00ff */
[----:B------:R-:W-:Y:S02]  /*2480*/  @P0 IMAD.MOV.U32 R30, RZ, RZ, RZ ;  /* 0x000000ffff1e0224 */ /* 0x000fe400078e00ff */
[----:B------:R-:W-:Y:S01]  /*2490*/  @P0 IMAD.MOV.U32 R31, RZ, RZ, R21 ;  /* 0x000000ffff1f0224 */ /* 0x000fe200078e0015 */
[----:B------:R-:W-:Y:S06]  /*24a0*/  BRA `(.L_x_30) ;  /* 0x0000000000147947 */ /* 0x000fec0003800000 */
.L_x_32:
[----:B------:R-:W-:Y:S01]  /*24b0*/  LOP3.LUT R31, R25, 0x80000, RZ, 0xfc, !PT ;  /* 0x00080000191f7812 */ /* 0x000fe200078efcff */
[----:B------:R-:W-:Y:S01]  /*24c0*/  IMAD.MOV.U32 R30, RZ, RZ, R24 ;  /* 0x000000ffff1e7224 */ /* 0x000fe200078e0018 */
[----:B------:R-:W-:Y:S06]  /*24d0*/  BRA `(.L_x_30) ;  /* 0x0000000000087947 */ /* 0x000fec0003800000 */
.L_x_31:
[----:B------:R-:W-:Y:S01]  /*24e0*/  LOP3.LUT R31, R23, 0x80000, RZ, 0xfc, !PT ;  /* 0x00080000171f7812 */ /* 0x000fe200078efcff */
[----:B------:R-:W-:-:S07]  /*24f0*/  IMAD.MOV.U32 R30, RZ, RZ, R22 ;  /* 0x000000ffff1e7224 */ /* 0x000fce00078e0016 */
.L_x_30:
[----:B------:R-:W-:Y:S05]  /*2500*/  BSYNC.RECONVERGENT B1 ;  /* 0x0000000000017941 */ /* 0x000fea0003800200 */
.L_x_28:
[----:B------:R-:W-:-:S04]  /*2510*/  IMAD.MOV.U32 R21, RZ, RZ, 0x0 ;  /* 0x00000000ff157424 */ /* 0x000fc800078e00ff */
[----:B------:R-:W-:Y:S05]  /*2520*/  RET.REL.NODEC R20 `(_Z9MF_KernelPdS_PKdS1_S1_S1_S1_S1_S1_S1_S1_S1_S1_S1_S1_S1_S1_S1_S1_S1_S1_S1_iii) ;  /* 0xffffffd814b47950 */ /* 0x000fea0003c3ffff */
        .weak           $__internal_1_$__cuda_sm20_dsqrt_rn_f64_mediumpath_v1
        .type           $__internal_1_$__cuda_sm20_dsqrt_rn_f64_mediumpath_v1,@function
        .size           $__internal_1_$__cuda_sm20_dsqrt_rn_f64_mediumpath_v1,($_Z9MF_KernelPdS_PKdS1_S1_S1_S1_S1_S1_S1_S1_S1_S1_S1_S1_S1_S1_S1_S1_S1_S1_S1_iii$__internal_trig_reduction_slowpathd - $__internal_1_$__cuda_sm20_dsqrt_rn_f64_mediumpath_v1)
$__internal_1_$__cuda_sm20_dsqrt_rn_f64_mediumpath_v1:
[----:B------:R-:W-:Y:S01]  /*2530*/  ISETP.GE.U32.AND P0, PT, R31, -0x3400000, PT ;  /* 0xfcc000001f00780c */ /* 0x000fe20003f06070 */
[----:B------:R-:W-:Y:S01]  /*2540*/  BSSY.RECONVERGENT B1, `(.L_x_33) ;  /* 0x0000025000017945 */ /* 0x000fe20003800200 */
[----:B------:R-:W-:Y:S02]  /*2550*/  IMAD.MOV.U32 R38, RZ, RZ, R0 ;  /* 0x000000ffff267224 */ /* 0x000fe400078e0000 */
[----:B------:R-:W-:-:S09]  /*2560*/  IMAD.MOV.U32 R31, RZ, RZ, R29 ;  /* 0x000000ffff1f7224 */ /* 0x000fd200078e001d */
[----:B------:R-:W-:Y:S05]  /*2570*/  @!P0 BRA `(.L_x_34) ;  /* 0x0000000000208947 */ /* 0x000fea0003800000 */
[----:B------:R-:W-:-:S10]  /*2580*/  DFMA.RM R30, R42, R38, R30 ;  /* 0x000000262a1e722b */ /* 0x000fd4000000401e */
[----:B------:R-:W-:-:S05]  /*2590*/  IADD3 R38, P0, PT, R30, 0x1, RZ ;  /* 0x000000011e267810 */ /* 0x000fca0007f1e0ff */
[----:B------:R-:W-:-:S06]  /*25a0*/  IMAD.X R39, RZ, RZ, R31, P0 ;  /* 0x000000ffff277224 */ /* 0x000fcc00000e061f */
[----:B------:R-:W-:-:S08]  /*25b0*/  DFMA.RP R50, -R30, R38, R50 ;  /* 0x000000261e32722b */ /* 0x000fd00000008132 */
[----:B------:R-:W-:-:S06]  /*25c0*/  DSETP.GT.AND P0, PT, R50, RZ, PT ;  /* 0x000000ff3200722a */ /* 0x000fcc0003f04000 */
[----:B------:R-:W-:Y:S02]  /*25d0*/  FSEL R30, R38, R30, P0 ;  /* 0x0000001e261e7208 */ /* 0x000fe40000000000 */
[----:B------:R-:W-:Y:S01]  /*25e0*/  FSEL R31, R39, R31, P0 ;  /* 0x0000001f271f7208 */ /* 0x000fe20000000000 */
[----:B------:R-:W-:Y:S06]  /*25f0*/  BRA `(.L_x_35) ;  /* 0x0000000000647947 */ /* 0x000fec0003800000 */
.L_x_34:
[----:B------:R-:W-:-:S14]  /*2600*/  DSETP.NE.AND P0, PT, R50, RZ, PT ;  /* 0x000000ff3200722a */ /* 0x000fdc0003f05000 */
[----:B------:R-:W-:Y:S05]  /*2610*/  @!P0 BRA `(.L_x_36) ;  /* 0x0000000000588947 */ /* 0x000fea0003800000 */
[----:B------:R-:W-:-:S13]  /*2620*/  ISETP.GE.AND P0, PT, R51, RZ, PT ;  /* 0x000000ff3300720c */ /* 0x000fda0003f06270 */
[----:B------:R-:W-:Y:S02]  /*2630*/  @!P0 IMAD.MOV.U32 R30, RZ, RZ, 0x0 ;  /* 0x00000000ff1e8424 */ /* 0x000fe400078e00ff */
[----:B------:R-:W-:Y:S01]  /*2640*/  @!P0 IMAD.MOV.U32 R31, RZ, RZ, -0x80000 ;  /* 0xfff80000ff1f8424 */ /* 0x000fe200078e00ff */
[----:B------:R-:W-:Y:S06]  /*2650*/  @!P0 BRA `(.L_x_35) ;  /* 0x00000000004c8947 */ /* 0x000fec0003800000 */
[----:B------:R-:W-:-:S13]  /*2660*/  ISETP.GT.AND P0, PT, R51, 0x7fefffff, PT ;  /* 0x7fefffff3300780c */ /* 0x000fda0003f04270 */
[----:B------:R-:W-:Y:S05]  /*2670*/  @P0 BRA `(.L_x_36) ;  /* 0x0000000000400947 */ /* 0x000fea0003800000 */
[----:B------:R-:W-:Y:S01]  /*2680*/  DMUL R30, R50, 8.11296384146066816958e+31 ;  /* 0x46900000321e7828 */ /* 0x000fe20000000000 */
[----:B------:R-:W-:Y:S02]  /*2690*/  IMAD.MOV.U32 R38, RZ, RZ, RZ ;  /* 0x000000ffff267224 */ /* 0x000fe400078e00ff */
[----:B------:R-:W-:Y:S02]  /*26a0*/  IMAD.MOV.U32 R44, RZ, RZ, 0x0 ;  /* 0x00000000ff2c7424 */ /* 0x000fe400078e00ff */
[----:B------:R-:W-:Y:S01]  /*26b0*/  IMAD.MOV.U32 R45, RZ, RZ, 0x3fd80000 ;  /* 0x3fd80000ff2d7424 */ /* 0x000fe200078e00ff */
[----:B------:R-:W0:Y:S02]  /*26c0*/  MUFU.RSQ64H R39, R31 ;  /* 0x0000001f00277308 */ /* 0x000e240000001c00 */
[----:B0-----:R-:W-:-:S08]  /*26d0*/  DMUL R42, R38, R38 ;  /* 0x00000026262a7228 */ /* 0x001fd00000000000 */
[----:B------:R-:W-:-:S08]  /*26e0*/  DFMA R42, R30, -R42, 1 ;  /* 0x3ff000001e2a742b */ /* 0x000fd0000000082a */
[----:B------:R-:W-:Y:S02]  /*26f0*/  DFMA R44, R42, R44, 0.5 ;  /* 0x3fe000002a2c742b */ /* 0x000fe4000000002c */
[----:B------:R-:W-:-:S08]  /*2700*/  DMUL R42, R38, R42 ;  /* 0x0000002a262a7228 */ /* 0x000fd00000000000 */
[----:B------:R-:W-:-:S08]  /*2710*/  DFMA R42, R44, R42, R38 ;  /* 0x0000002a2c2a722b */ /* 0x000fd00000000026 */
[----:B------:R-:W-:Y:S02]  /*2720*/  DMUL R38, R30, R42 ;  /* 0x0000002a1e267228 */ /* 0x000fe40000000000 */
[----:B------:R-:W-:-:S06]  /*2730*/  VIADD R43, R43, 0xfff00000 ;  /* 0xfff000002b2b7836 */ /* 0x000fcc0000000000 */
[----:B------:R-:W-:-:S08]  /*2740*/  DFMA R44, R38, -R38, R30 ;  /* 0x80000026262c722b */ /* 0x000fd0000000001e */
[----:B------:R-:W-:-:S10]  /*2750*/  DFMA R30, R42, R44, R38 ;  /* 0x0000002c2a1e722b */ /* 0x000fd40000000026 */
[----:B------:R-:W-:Y:S01]  /*2760*/  VIADD R31, R31, 0xfcb00000 ;  /* 0xfcb000001f1f7836 */ /* 0x000fe20000000000 */
[----:B------:R-:W-:Y:S06]  /*2770*/  BRA `(.L_x_35) ;  /* 0x0000000000047947 */ /* 0x000fec0003800000 */
.L_x_36:
[----:B------:R-:W-:-:S11]  /*2780*/  DADD R30, R50, R50 ;  /* 0x00000000321e7229 */ /* 0x000fd60000000032 */
.L_x_35:
[----:B------:R-:W-:Y:S05]  /*2790*/  BSYNC.RECONVERGENT B1 ;  /* 0x0000000000017941 */ /* 0x000fea0003800200 */
.L_x_33:
[----:B------:R-:W-:-:S04]  /*27a0*/  IMAD.MOV.U32 R29, RZ, RZ, 0x0 ;  /* 0x00000000ff1d7424 */ /* 0x000fc800078e00ff */
[----:B------:R-:W-:Y:S05]  /*27b0*/  RET.REL.NODEC R28 `(_Z9MF_KernelPdS_PKdS1_S1_S1_S1_S1_S1_S1_S1_S1_S1_S1_S1_S1_S1_S1_S1_S1_S1_S1_iii) ;  /* 0xffffffd81c107950 */ /* 0x000fea0003c3ffff */
        .type           $_Z9MF_KernelPdS_PKdS1_S1_S1_S1_S1_S1_S1_S1_S1_S1_S1_S1_S1_S1_S1_S1_S1_S1_S1_iii$__internal_trig_reduction_slowpathd,@function
        .size           $_Z9MF_KernelPdS_PKdS1_S1_S1_S1_S1_S1_S1_S1_S1_S1_S1_S1_S1_S1_S1_S1_S1_S1_S1_iii$__internal_trig_reduction_slowpathd,(.L_x_47 - $_Z9MF_KernelPdS_PKdS1_S1_S1_S1_S1_S1_S1_S1_S1_S1_S1_S1_S1_S1_S1_S1_S1_S1_S1_iii$__internal_trig_reduction_slowpathd)
$_Z9MF_KernelPdS_PKdS1_S1_S1_S1_S1_S1_S1_S1_S1_S1_S1_S1_S1_S1_S1_S1_S1_S1_S1_iii$__internal_trig_reduction_slowpathd:
[--C-:B------:R-:W-:Y:S01]  /*27c0*/  SHF.R.U32.HI R28, RZ, 0x14, R21.reuse ;  /* 0x00000014ff1c7819 */ /* 0x100fe20000011615 */
[----:B------:R-:W-:Y:S02]  /*27d0*/  IMAD.MOV.U32 R27, RZ, RZ, R21 ;  /* 0x000000ffff1b7224 */ /* 0x000fe400078e0015 */
[----:B------:R-:W-:Y:S01]  /*27e0*/  IMAD.MOV.U32 R22, RZ, RZ, RZ ;  /* 0x000000ffff167224 */ /* 0x000fe200078e00ff */
[----:B------:R-:W-:-:S04]  /*27f0*/  LOP3.LUT R23, R28, 0x7ff, RZ, 0xc0, !PT ;  /* 0x000007ff1c177812 */ /* 0x000fc800078ec0ff */
[----:B------:R-:W-:-:S13]  /*2800*/  ISETP.NE.AND P0, PT, R23, 0x7ff, PT ;  /* 0x000007ff1700780c */ /* 0x000fda0003f05270 */
[----:B------:R-:W-:Y:S05]  /*2810*/  @!P0 BRA `(.L_x_37) ;  /* 0x0000000800448947 */ /* 0x000fea0003800000 */
[----:B------:R-:W-:Y:S01]  /*2820*/  VIADD R22, R23, 0xfffffc00 ;  /* 0xfffffc0017167836 */ /* 0x000fe20000000000 */
[----:B------:R-:W-:Y:S01]  /*2830*/  BSSY.RECONVERGENT B2, `(.L_x_38) ;  /* 0x000002e000027945 */ /* 0x000fe20003800200 */
[----:B------:R-:W-:-:S03]  /*2840*/  CS2R R24, SRZ ;  /* 0x0000000000187805 */ /* 0x000fc6000001ff00 */
[----:B------:R-:W-:Y:S02]  /*2850*/  SHF.R.U32.HI R29, RZ, 0x6, R22 ;  /* 0x00000006ff1d7819 */ /* 0x000fe40000011616 */
[----:B------:R-:W-:Y:S02]  /*2860*/  ISETP.GE.U32.AND P0, PT, R22, 0x80, PT ;  /* 0x000000801600780c */ /* 0x000fe40003f06070 */
[C---:B------:R-:W-:Y:S02]  /*2870*/  IADD3 R30, PT, PT, -R29.reuse, 0x13, RZ ;  /* 0x000000131d1e7810 */ /* 0x040fe40007ffe1ff */
[----:B------:R-:W-:Y:S02]  /*2880*/  IADD3 R57, PT, PT, -R29, 0xf, RZ ;  /* 0x0000000f1d397810 */ /* 0x000fe40007ffe1ff */
[----:B------:R-:W-:-:S04]  /*2890*/  SEL R30, R30, 0x12, P0 ;  /* 0x000000121e1e7807 */ /* 0x000fc80000000000 */
[----:B------:R-:W-:-:S13]  /*28a0*/  ISETP.GE.AND P0, PT, R57, R30, PT ;  /* 0x0000001e3900720c */ /* 0x000fda0003f06270 */
[----:B------:R-:W-:Y:S05]  /*28b0*/  @P0 BRA `(.L_x_39) ;  /* 0x0000000000940947 */ /* 0x000fea0003800000 */
[----:B------:R-:W0:Y:S01]  /*28c0*/  LDC.64 R22, c[0x0][0x358] ;  /* 0x0000d600ff167b82 */ /* 0x000e220000000a00 */
[C---:B------:R-:W-:Y:S01]  /*28d0*/  SHF.L.U64.HI R31, R26.reuse, 0xb, R27 ;  /* 0x0000000b1a1f7819 */ /* 0x040fe2000001021b */
[----:B------:R-:W-:Y:S01]  /*28e0*/  BSSY.RECONVERGENT B3, `(.L_x_40) ;  /* 0x0000021000037945 */ /* 0x000fe20003800200 */
[----:B------:R-:W-:Y:S01]  /*28f0*/  IMAD.SHL.U32 R49, R26, 0x800, RZ ;  /* 0x000008001a317824 */ /* 0x000fe200078e00ff */
[----:B------:R-:W-:Y:S01]  /*2900*/  IADD3 R55, PT, PT, RZ, -R29, -R30 ;  /* 0x8000001dff377210 */ /* 0x000fe20007ffe81e */
[----:B------:R-:W-:Y:S01]  /*2910*/  IMAD.MOV.U32 R54, RZ, RZ, RZ ;  /* 0x000000ffff367224 */ /* 0x000fe200078e00ff */
[----:B------:R-:W-:Y:S02]  /*2920*/  CS2R R24, SRZ ;  /* 0x0000000000187805 */ /* 0x000fe4000001ff00 */
[----:B------:R-:W-:-:S07]  /*2930*/  LOP3.LUT R31, R31, 0x80000000, RZ, 0xfc, !PT ;  /* 0x800000001f1f7812 */ /* 0x000fce00078efcff */
.L_x_41:
[----:B------:R-:W1:Y:S01]  /*2940*/  LDC.64 R26, c[0x4][RZ] ;  /* 0x01000000ff1a7b82 */ /* 0x000e620000000a00 */
[----:B0-----:R-:W-:Y:S02]  /*2950*/  R2UR UR8, R22 ;  /* 0x00000000160872ca */ /* 0x001fe400000e0000 */
[----:B------:R-:W-:Y:S01]  /*2960*/  R2UR UR9, R23 ;  /* 0x00000000170972ca */ /* 0x000fe200000e0000 */
[----:B-1----:R-:W-:-:S12]  /*2970*/  IMAD.WIDE R26, R57, 0x8, R26 ;  /* 0x00000008391a7825 */ /* 0x002fd800078e021a */
[----:B------:R-:W2:Y:S01]  /*2980*/  LDG.E.64.CONSTANT R26, desc[UR8][R26.64] ;  /* 0x000000081a1a7981 */ /* 0x000ea2000c1e9b00 */
[----:B------:R-:W-:Y:S02]  /*2990*/  VIADD R55, R55, 0x1 ;  /* 0x0000000137377836 */ /* 0x000fe40000000000 */
[----:B------:R-:W-:Y:S02]  /*29a0*/  VIADD R57, R57, 0x1 ;  /* 0x0000000139397836 */ /* 0x000fe40000000000 */
[----:B--2---:R-:W-:-:S04]  /*29b0*/  IMAD.WIDE.U32 R24, P3, R26, R49, R24 ;  /* 0x000000311a187225 */ /* 0x004fc80007860018 */
[----:B------:R-:W-:Y:S02]  /*29c0*/  IMAD R59, R26, R31, RZ ;  /* 0x0000001f1a3b7224 */ /* 0x000fe400078e02ff */
[CC--:B------:R-:W-:Y:S02]  /*29d0*/  IMAD R56, R27.reuse, R49.reuse, RZ ;  /* 0x000000311b387224 */ /* 0x0c0fe400078e02ff */
[----:B------:R-:W-:Y:S01]  /*29e0*/  IMAD.HI.U32 R61, R27, R49, RZ ;  /* 0x000000311b3d7227 */ /* 0x000fe200078e00ff */
[----:B------:R-:W-:-:S03]  /*29f0*/  IADD3 R25, P0, PT, R59, R25, RZ ;  /* 0x000000193b197210 */ /* 0x000fc60007f1e0ff */
[----:B------:R-:W-:Y:S01]  /*2a00*/  IMAD R59, R54, 0x8, R1 ;  /* 0x00000008363b7824 */ /* 0x000fe200078e0201 */
[----:B------:R-:W-:Y:S01]  /*2a10*/  IADD3 R25, P1, PT, R56, R25, RZ ;  /* 0x0000001938197210 */ /* 0x000fe20007f3e0ff */
[----:B------:R-:W-:-:S04]  /*2a20*/  IMAD.HI.U32 R56, R26, R31, RZ ;  /* 0x0000001f1a387227 */ /* 0x000fc800078e00ff */
[----:B------:R-:W-:Y:S01]  /*2a30*/  IMAD.X R26, RZ, RZ, R56, P3 ;  /* 0x000000ffff1a7224 */ /* 0x000fe200018e0638 */
[----:B------:R0:W-:Y:S01]  /*2a40*/  STL.64 [R59], R24 ;  /* 0x000000183b007387 */ /* 0x0001e20000100a00 */
[----:B------:R-:W-:-:S03]  /*2a50*/  IMAD.HI.U32 R56, R27, R31, RZ ;  /* 0x0000001f1b387227 */ /* 0x000fc600078e00ff */
[----:B------:R-:W-:Y:S01]  /*2a60*/  IADD3.X R26, P0, PT, R61, R26, RZ, P0, !PT ;  /* 0x0000001a3d1a7210 */ /* 0x000fe2000071e4ff */
[----:B------:R-:W-:Y:S02]  /*2a70*/  IMAD R27, R27, R31, RZ ;  /* 0x0000001f1b1b7224 */ /* 0x000fe400078e02ff */
[----:B------:R-:W-:-:S03]  /*2a80*/  VIADD R54, R54, 0x1 ;  /* 0x0000000136367836 */ /* 0x000fc60000000000 */
[----:B------:R-:W-:Y:S01]  /*2a90*/  IADD3.X R27, P1, PT, R27, R26, RZ, P1, !PT ;  /* 0x0000001a1b1b7210 */ /* 0x000fe20000f3e4ff */
[----:B------:R-:W-:Y:S01]  /*2aa0*/  IMAD.X R26, RZ, RZ, R56, P0 ;  /* 0x000000ffff1a7224 */ /* 0x000fe200000e0638 */
[----:B------:R-:W-:-:S03]  /*2ab0*/  ISETP.NE.AND P0, PT, R55, -0xf, PT ;  /* 0xfffffff13700780c */ /* 0x000fc60003f05270 */
[----:B0-----:R-:W-:Y:S02]  /*2ac0*/  IMAD.X R25, RZ, RZ, R26, P1 ;  /* 0x000000ffff197224 */ /* 0x001fe400008e061a */
[----:B------:R-:W-:-:S08]  /*2ad0*/  IMAD.MOV.U32 R24, RZ, RZ, R27 ;  /* 0x000000ffff187224 */ /* 0x000fd000078e001b */
[----:B------:R-:W-:Y:S05]  /*2ae0*/  @P0 BRA `(.L_x_41) ;  /* 0xfffffffc00940947 */ /* 0x000fea000383ffff */
[----:B------:R-:W-:Y:S05]  /*2af0*/  BSYNC.RECONVERGENT B3 ;  /* 0x0000000000037941 */ /* 0x000fea0003800200 */
.L_x_40:
[----:B------:R-:W-:-:S07]  /*2b00*/  IMAD.MOV.U32 R57, RZ, RZ, R30 ;  /* 0x000000ffff397224 */ /* 0x000fce00078e001e */
.L_x_39:
[----:B------:R-:W-:Y:S05]  /*2b10*/  BSYNC.RECONVERGENT B2 ;  /* 0x0000000000027941 */ /* 0x000fea0003800200 */
.L_x_38:
[----:B------:R-:W-:Y:S01]  /*2b20*/  LOP3.LUT P0, R59, R28, 0x3f, RZ, 0xc0, !PT ;  /* 0x0000003f1c3b7812 */ /* 0x000fe2000780c0ff */
[----:B------:R-:W-:-:S04]  /*2b30*/  IMAD.IADD R22, R29, 0x1, R57 ;  /* 0x000000011d167824 */ /* 0x000fc800078e0239 */
[----:B------:R-:W-:-:S05]  /*2b40*/  IMAD.U32 R61, R22, 0x8, R1 ;  /* 0x00000008163d7824 */ /* 0x000fca00078e0001 */
[----:B------:R0:W-:Y:S04]  /*2b50*/  STL.64 [R61+-0x78], R24 ;  /* 0xffff88183d007387 */ /* 0x0001e80000100a00 */
[----:B------:R-:W2:Y:S04]  /*2b60*/  @P0 LDL.64 R30, [R1+0x8] ;  /* 0x00000800011e0983 */ /* 0x000ea80000100a00 */
[----:B------:R-:W3:Y:S04]  /*2b70*/  LDL.64 R26, [R1+0x10] ;  /* 0x00001000011a7983 */ /* 0x000ee80000100a00 */
[----:B------:R-:W4:Y:S01]  /*2b80*/  LDL.64 R22, [R1+0x18] ;  /* 0x0000180001167983 */ /* 0x000f220000100a00 */
[----:B------:R-:W-:Y:S01]  /*2b90*/  @P0 LOP3.LUT R28, R59, 0x3f, RZ, 0x3c, !PT ;  /* 0x0000003f3b1c0812 */ /* 0x000fe200078e3cff */
[----:B------:R-:W-:Y:S01]  /*2ba0*/  BSSY.RECONVERGENT B2, `(.L_x_42) ;  /* 0x0000034000027945 */ /* 0x000fe20003800200 */
[----:B--2---:R-:W-:-:S02]  /*2bb0*/  @P0 SHF.R.U64 R29, R30, 0x1, R31 ;  /* 0x000000011e1d0819 */ /* 0x004fc4000000121f */
[----:B------:R-:W-:Y:S02]  /*2bc0*/  @P0 SHF.R.U32.HI R31, RZ, 0x1, R31 ;  /* 0x00000001ff1f0819 */ /* 0x000fe4000001161f */
[CC--:B---3--:R-:W-:Y:S02]  /*2bd0*/  @P0 SHF.L.U32 R49, R26.reuse, R59.reuse, RZ ;  /* 0x0000003b1a310219 */ /* 0x0c8fe400000006ff */
[----:B0-----:R-:W-:Y:S02]  /*2be0*/  @P0 SHF.R.U64 R24, R29, R28, R31 ;  /* 0x0000001c1d180219 */ /* 0x001fe4000000121f */
[--C-:B------:R-:W-:Y:S02]  /*2bf0*/  @P0 SHF.R.U32.HI R57, RZ, 0x1, R27.reuse ;  /* 0x00000001ff390819 */ /* 0x100fe4000001161b */
[C-C-:B------:R-:W-:Y:S02]  /*2c00*/  @P0 SHF.R.U64 R55, R26.reuse, 0x1, R27.reuse ;  /* 0x000000011a370819 */ /* 0x140fe4000000121b */
[----:B------:R-:W-:-:S02]  /*2c10*/  @P0 SHF.L.U64.HI R30, R26, R59, R27 ;  /* 0x0000003b1a1e0219 */ /* 0x000fc4000001021b */
[----:B------:R-:W-:Y:S02]  /*2c20*/  @P0 SHF.R.U32.HI R25, RZ, R28, R31 ;  /* 0x0000001cff190219 */ /* 0x000fe4000001161f */
[----:B------:R-:W-:Y:S02]  /*2c30*/  @P0 LOP3.LUT R26, R49, R24, RZ, 0xfc, !PT ;  /* 0x00000018311a0212 */ /* 0x000fe400078efcff */
[----:B----4-:R-:W-:Y:S02]  /*2c40*/  @P0 SHF.L.U32 R29, R22, R59, RZ ;  /* 0x0000003b161d0219 */ /* 0x010fe400000006ff */
[----:B------:R-:W-:Y:S01]  /*2c50*/  @P0 SHF.R.U64 R54, R55, R28, R57 ;  /* 0x0000001c37360219 */ /* 0x000fe20000001239 */
[----:B------:R-:W-:Y:S01]  /*2c60*/  IMAD.SHL.U32 R24, R26, 0x4, RZ ;  /* 0x000000041a187824 */ /* 0x000fe200078e00ff */
[----:B------:R-:W-:Y:S02]  /*2c70*/  @P0 LOP3.LUT R27, R30, R25, RZ, 0xfc, !PT ;  /* 0x000000191e1b0212 */ /* 0x000fe400078efcff */
[----:B------:R-:W-:-:S02]  /*2c80*/  @P0 SHF.L.U64.HI R59, R22, R59, R23 ;  /* 0x0000003b163b0219 */ /* 0x000fc40000010217 */
[----:B------:R-:W-:Y:S02]  /*2c90*/  @P0 SHF.R.U32.HI R28, RZ, R28, R57 ;  /* 0x0000001cff1c0219 */ /* 0x000fe40000011639 */
[----:B------:R-:W-:Y:S02]  /*2ca0*/  @P0 LOP3.LUT R22, R29, R54, RZ, 0xfc, !PT ;  /* 0x000000361d160212 */ /* 0x000fe400078efcff */
[----:B------:R-:W-:Y:S02]  /*2cb0*/  SHF.L.U64.HI R26, R26, 0x2, R27 ;  /* 0x000000021a1a7819 */ /* 0x000fe4000001021b */
[----:B------:R-:W-:Y:S02]  /*2cc0*/  @P0 LOP3.LUT R23, R59, R28, RZ, 0xfc, !PT ;  /* 0x0000001c3b170212 */ /* 0x000fe400078efcff */
[----:B------:R-:W-:Y:S02]  /*2cd0*/  SHF.L.W.U32.HI R27, R27, 0x2, R22 ;  /* 0x000000021b1b7819 */ /* 0x000fe40000010e16 */
[----:B------:R-:W-:-:S02]  /*2ce0*/  IADD3 RZ, P0, PT, RZ, -R24, RZ ;  /* 0x80000018ffff7210 */ /* 0x000fc40007f1e0ff */
[----:B------:R-:W-:Y:S02]  /*2cf0*/  LOP3.LUT R25, RZ, R26, RZ, 0x33, !PT ;  /* 0x0000001aff197212 */ /* 0x000fe400078e33ff */
[----:B------:R-:W-:Y:S02]  /*2d00*/  SHF.L.W.U32.HI R22, R22, 0x2, R23 ;  /* 0x0000000216167819 */ /* 0x000fe40000010e17 */
[----:B------:R-:W-:Y:S02]  /*2d10*/  LOP3.LUT R28, RZ, R27, RZ, 0x33, !PT ;  /* 0x0000001bff1c7212 */ /* 0x000fe400078e33ff */
[----:B------:R-:W-:Y:S02]  /*2d20*/  IADD3.X R25, P0, PT, RZ, R25, RZ, P0, !PT ;  /* 0x00000019ff197210 */ /* 0x000fe4000071e4ff */
[----:B------:R-:W-:Y:S02]  /*2d30*/  LOP3.LUT R29, RZ, R22, RZ, 0x33, !PT ;  /* 0x00000016ff1d7212 */ /* 0x000fe400078e33ff */
[----:B------:R-:W-:-:S02]  /*2d40*/  IADD3.X R28, P1, PT, RZ, R28, RZ, P0, !PT ;  /* 0x0000001cff1c7210 */ /* 0x000fc4000073e4ff */
[----:B------:R-:W-:-:S03]  /*2d50*/  ISETP.GT.U32.AND P3, PT, R27, -0x1, PT ;  /* 0xffffffff1b00780c */ /* 0x000fc60003f64070 */
[----:B------:R-:W-:Y:S01]  /*2d60*/  IMAD.X R29, RZ, RZ, R29, P1 ;  /* 0x000000ffff1d7224 */ /* 0x000fe200008e061d */
[----:B------:R-:W-:-:S04]  /*2d70*/  ISETP.GT.AND.EX P0, PT, R22, -0x1, PT, P3 ;  /* 0xffffffff1600780c */ /* 0x000fc80003f04330 */
[----:B------:R-:W-:Y:S02]  /*2d80*/  SEL R29, R22, R29, P0 ;  /* 0x0000001d161d7207 */ /* 0x000fe40000000000 */
[----:B------:R-:W-:Y:S02]  /*2d90*/  SEL R30, R27, R28, P0 ;  /* 0x0000001c1b1e7207 */ /* 0x000fe40000000000 */
[----:B------:R-:W-:-:S04]  /*2da0*/  ISETP.NE.U32.AND P1, PT, R29, RZ, PT ;  /* 0x000000ff1d00720c */ /* 0x000fc80003f25070 */
[----:B------:R-:W-:Y:S01]  /*2db0*/  SEL R27, R30, R29, !P1 ;  /* 0x0000001d1e1b7207 */ /* 0x000fe20004800000 */
[----:B------:R-:W-:-:S05]  /*2dc0*/  @!P0 IMAD.MOV R24, RZ, RZ, -R24 ;  /* 0x000000ffff188224 */ /* 0x000fca00078e0a18 */
[----:B------:R-:W0:Y:S02]  /*2dd0*/  FLO.U32 R27, R27 ;  /* 0x0000001b001b7300 */ /* 0x000e2400000e0000 */
[C---:B0-----:R-:W-:Y:S02]  /*2de0*/  IADD3 R31, PT, PT, -R27.reuse, 0x1f, RZ ;  /* 0x0000001f1b1f7810 */ /* 0x041fe40007ffe1ff */
[----:B------:R-:W-:-:S03]  /*2df0*/  IADD3 R28, PT, PT, -R27, 0x3f, RZ ;  /* 0x0000003f1b1c7810 */ /* 0x000fc60007ffe1ff */
[----:B------:R-:W-:Y:S01]  /*2e00*/  @P1 IMAD.MOV R28, RZ, RZ, R31 ;  /* 0x000000ffff1c1224 */ /* 0x000fe200078e021f */
[----:B------:R-:W-:-:S04]  /*2e10*/  SEL R31, R26, R25, P0 ;  /* 0x000000191a1f7207 */ /* 0x000fc80000000000 */
[----:B------:R-:W-:-:S13]  /*2e20*/  ISETP.NE.AND P1, PT, R28, RZ, PT ;  /* 0x000000ff1c00720c */ /* 0x000fda0003f25270 */
[----:B------:R-:W-:Y:S05]  /*2e30*/  @!P1 BRA `(.L_x_43) ;  /* 0x0000000000289947 */ /* 0x000fea0003800000 */
[----:B------:R-:W-:Y:S02]  /*2e40*/  LOP3.LUT R25, R28, 0x3f, RZ, 0xc0, !PT ;  /* 0x0000003f1c197812 */ /* 0x000fe400078ec0ff */
[--C-:B------:R-:W-:Y:S02]  /*2e50*/  SHF.R.U64 R27, R24, 0x1, R31.reuse ;  /* 0x00000001181b7819 */ /* 0x100fe4000000121f */
[----:B------:R-:W-:Y:S02]  /*2e60*/  SHF.R.U32.HI R31, RZ, 0x1, R31 ;  /* 0x00000001ff1f7819 */ /* 0x000fe4000001161f */
[----:B------:R-:W-:Y:S02]  /*2e70*/  LOP3.LUT R24, R28, 0x3f, RZ, 0xc, !PT ;  /* 0x0000003f1c187812 */ /* 0x000fe400078e0cff */
[CC--:B------:R-:W-:Y:S02]  /*2e80*/  SHF.L.U64.HI R29, R30.reuse, R25.reuse, R29 ;  /* 0x000000191e1d7219 */ /* 0x0c0fe4000001021d */
[----:B------:R-:W-:-:S02]  /*2e90*/  SHF.L.U32 R25, R30, R25, RZ ;  /* 0x000000191e197219 */ /* 0x000fc400000006ff */
[-CC-:B------:R-:W-:Y:S02]  /*2ea0*/  SHF.R.U64 R30, R27, R24.reuse, R31.reuse ;  /* 0x000000181b1e7219 */ /* 0x180fe4000000121f */
[----:B------:R-:W-:Y:S02]  /*2eb0*/  SHF.R.U32.HI R24, RZ, R24, R31 ;  /* 0x00000018ff187219 */ /* 0x000fe4000001161f */
[----:B------:R-:W-:Y:S02]  /*2ec0*/  LOP3.LUT R30, R25, R30, RZ, 0xfc, !PT ;  /* 0x0000001e191e7212 */ /* 0x000fe400078efcff */
[----:B------:R-:W-:-:S07]  /*2ed0*/  LOP3.LUT R29, R29, R24, RZ, 0xfc, !PT ;  /* 0x000000181d1d7212 */ /* 0x000fce00078efcff */
.L_x_43:
[----:B------:R-:W-:Y:S05]  /*2ee0*/  BSYNC.RECONVERGENT B2 ;  /* 0x0000000000027941 */ /* 0x000fea0003800200 */
.L_x_42:
[----:B------:R-:W-:-:S04]  /*2ef0*/  IMAD.WIDE.U32 R26, R30, 0x2168c235, RZ ;  /* 0x2168c2351e1a7825 */ /* 0x000fc800078e00ff */
[----:B------:R-:W-:Y:S01]  /*2f00*/  IMAD.MOV.U32 R24, RZ, RZ, R27 ;  /* 0x000000ffff187224 */ /* 0x000fe200078e001b */
[----:B------:R-:W-:Y:S01]  /*2f10*/  IADD3 RZ, P1, PT, R26, R26, RZ ;  /* 0x0000001a1aff7210 */ /* 0x000fe20007f3e0ff */
[----:B------:R-:W-:Y:S02]  /*2f20*/  IMAD.MOV.U32 R25, RZ, RZ, RZ ;  /* 0x000000ffff197224 */ /* 0x000fe400078e00ff */
[----:B------:R-:W-:-:S04]  /*2f30*/  IMAD.HI.U32 R27, R29, -0x36f0255e, RZ ;  /* 0xc90fdaa21d1b7827 */ /* 0x000fc800078e00ff */
[----:B------:R-:W-:-:S04]  /*2f40*/  IMAD.WIDE.U32 R24, R30, -0x36f0255e, R24 ;  /* 0xc90fdaa21e187825 */ /* 0x000fc800078e0018 */
[----:B------:R-:W-:-:S04]  /*2f50*/  IMAD.WIDE.U32 R24, P3, R29, 0x2168c235, R24 ;  /* 0x2168c2351d187825 */ /* 0x000fc80007860018 */
[----:B------:R-:W-:Y:S01]  /*2f60*/  IMAD R29, R29, -0x36f0255e, RZ ;  /* 0xc90fdaa21d1d7824 */ /* 0x000fe200078e02ff */
[----:B------:R-:W-:Y:S01]  /*2f70*/  IADD3.X RZ, P1, PT, R24, R24, RZ, P1, !PT ;  /* 0x0000001818ff7210 */ /* 0x000fe20000f3e4ff */
[----:B------:R-:W-:-:S03]  /*2f80*/  IMAD.X R26, RZ, RZ, R27, P3 ;  /* 0x000000ffff1a7224 */ /* 0x000fc600018e061b */
[----:B------:R-:W-:-:S04]  /*2f90*/  IADD3 R25, P3, PT, R29, R25, RZ ;  /* 0x000000191d197210 */ /* 0x000fc80007f7e0ff */
[C---:B------:R-:W-:Y:S01]  /*2fa0*/  ISETP.GT.U32.AND P4, PT, R25.reuse, RZ, PT ;  /* 0x000000ff1900720c */ /* 0x040fe20003f84070 */
[----:B------:R-:W-:Y:S01]  /*2fb0*/  IMAD.X R26, RZ, RZ, R26, P3 ;  /* 0x000000ffff1a7224 */ /* 0x000fe200018e061a */
[----:B------:R-:W-:-:S04]  /*2fc0*/  IADD3.X R24, P3, PT, R25, R25, RZ, P1, !PT ;  /* 0x0000001919187210 */ /* 0x000fc80000f7e4ff */
[C---:B------:R-:W-:Y:S01]  /*2fd0*/  ISETP.GT.AND.EX P1, PT, R26.reuse, RZ, PT, P4 ;  /* 0x000000ff1a00720c */ /* 0x040fe20003f24340 */
[----:B------:R-:W-:-:S03]  /*2fe0*/  IMAD.X R27, R26, 0x1, R26, P3 ;  /* 0x000000011a1b7824 */ /* 0x000fc600018e061a */
[----:B------:R-:W-:Y:S02]  /*2ff0*/  SEL R24, R24, R25, P1 ;  /* 0x0000001918187207 */ /* 0x000fe40000800000 */
[----:B------:R-:W-:Y:S02]  /*3000*/  SEL R25, R27, R26, P1 ;  /* 0x0000001a1b197207 */ /* 0x000fe40000800000 */
[----:B------:R-:W-:Y:S02]  /*3010*/  IADD3 R26, P3, PT, R24, 0x1, RZ ;  /* 0x00000001181a7810 */ /* 0x000fe40007f7e0ff */
[----:B------:R-:W-:Y:S02]  /*3020*/  SEL R27, RZ, 0xffffffff, !P1 ;  /* 0xffffffffff1b7807 */ /* 0x000fe40004800000 */
[----:B------:R-:W-:Y:S01]  /*3030*/  LOP3.LUT P1, R21, R21, 0x80000000, RZ, 0xc0, !PT ;  /* 0x8000000015157812 */ /* 0x000fe2000782c0ff */
[----:B------:R-:W-:Y:S02]  /*3040*/  IMAD.X R25, RZ, RZ, R25, P3 ;  /* 0x000000ffff197224 */ /* 0x000fe400018e0619 */
[----:B------:R-:W-:Y:S01]  /*3050*/  IMAD.IADD R24, R27, 0x1, -R28 ;  /* 0x000000011b187824 */ /* 0x000fe200078e0a1c */
[----:B------:R-:W-:-:S02]  /*3060*/  SHF.R.U32.HI R27, RZ, 0x1e, R23 ;  /* 0x0000001eff1b7819 */ /* 0x000fc40000011617 */
[----:B------:R-:W-:Y:S01]  /*3070*/  SHF.R.U64 R26, R26, 0xa, R25 ;  /* 0x0000000a1a1a7819 */ /* 0x000fe20000001219 */
[----:B------:R-:W-:Y:S01]  /*3080*/  IMAD.SHL.U32 R24, R24, 0x100000, RZ ;  /* 0x0010000018187824 */ /* 0x000fe200078e00ff */
[----:B------:R-:W-:Y:S02]  /*3090*/  LEA.HI R22, R22, R27, RZ, 0x1 ;  /* 0x0000001b16167211 */ /* 0x000fe400078f08ff */
[----:B------:R-:W-:Y:S02]  /*30a0*/  IADD3 R26, P3, PT, R26, 0x1, RZ ;  /* 0x000000011a1a7810 */ /* 0x000fe40007f7e0ff */
[----:B------:R-:W-:Y:S01]  /*30b0*/  @!P0 LOP3.LUT R21, R21, 0x80000000, RZ, 0x3c, !PT ;  /* 0x8000000015158812 */ /* 0x000fe200078e3cff */
[----:B------:R-:W-:Y:S01]  /*30c0*/  @P1 IMAD.MOV R22, RZ, RZ, -R22 ;  /* 0x000000ffff161224 */ /* 0x000fe200078e0a16 */
[----:B------:R-:W-:-:S04]  /*30d0*/  LEA.HI.X R25, R25, RZ, RZ, 0x16, P3 ;  /* 0x000000ff19197211 */ /* 0x000fc800018fb4ff */
[--C-:B------:R-:W-:Y:S02]  /*30e0*/  SHF.R.U64 R26, R26, 0x1, R25.reuse ;  /* 0x000000011a1a7819 */ /* 0x100fe40000001219 */
[----:B------:R-:W-:Y:S02]  /*30f0*/  SHF.R.U32.HI R23, RZ, 0x1, R25 ;  /* 0x00000001ff177819 */ /* 0x000fe40000011619 */
[----:B------:R-:W-:-:S04]  /*3100*/  IADD3 R26, P3, P4, RZ, RZ, R26 ;  /* 0x000000ffff1a7210 */ /* 0x000fc80007c7e01a */
[----:B------:R-:W-:-:S04]  /*3110*/  IADD3.X R24, PT, PT, R24, 0x3fe00000, R23, P3, P4 ;  /* 0x3fe0000018187810 */ /* 0x000fc80001fe8417 */
[----:B------:R-:W-:-:S07]  /*3120*/  LOP3.LUT R27, R24, R21, RZ, 0xfc, !PT ;  /* 0x00000015181b7212 */ /* 0x000fce00078efcff */
.L_x_37:
[----:B------:R-:W-:-:S04]  /*3130*/  IMAD.MOV.U32 R21, RZ, RZ, 0x0 ;  /* 0x00000000ff157424 */ /* 0x000fc800078e00ff */
[----:B------:R-:W-:Y:S05]  /*3140*/  RET.REL.NODEC R20 `(_Z9MF_KernelPdS_PKdS1_S1_S1_S1_S1_S1_S1_S1_S1_S1_S1_S1_S1_S1_S1_S1_S1_S1_S1_iii) ;  /* 0xffffffcc14ac7950 */ /* 0x000fea0003c3ffff */
.L_x_44:
[----:B------:R-:W-:-:S00]  /*3150*/  BRA `(.L_x_44) ;  /* 0xfffffffc00fc7947 */ /* 0x000fc0000383ffff */
[----:B------:R-:W-:-:S00]  /*3160*/  NOP ;  /* 0x0000000000007918 */ /* 0x000fc00000000000 */
        /* <DEDUP_REMOVED lines=9> */
.L_x_47:


//--------------------- .nv.global.init           --------------------------
	.section	.nv.global.init,"aw",@progbits
	.align	16
.nv.global.init:
	.type		__cudart_sin_cos_coeffs,@object
	.size		__cudart_sin_cos_coeffs,(__cudart_i2opi_d - __cudart_sin_cos_coeffs)
__cudart_sin_cos_coeffs:
        /*0000*/ 	.byte	0x46, 0xd2, 0xb0, 0x2c, 0xf1, 0xe5, 0x5a, 0xbe, 0x92, 0xe3, 0xac, 0x69, 0xe3, 0x1d, 0xc7, 0x3e
        /*0010*/ 	.byte	0xa1, 0x62, 0xdb, 0x19, 0xa0, 0x01, 0x2a, 0xbf, 0x18, 0x08, 0x11, 0x11, 0x11, 0x11, 0x81, 0x3f
        /*0020*/ 	.byte	0x54, 0x55, 0x55, 0x55, 0x55, 0x55, 0xc5, 0xbf, 0x00, 0x00, 0x00, 0x00, 0x00, 0x00, 0x00, 0x00
        /*0030*/ 	.byte	0x00, 0x00, 0x00, 0x00, 0x00, 0x00, 0x00, 0x00, 0x64, 0x81, 0xfd, 0x20, 0x83, 0xff, 0xa8, 0xbd
        /*0040*/ 	.byte	0x28, 0x85, 0xef, 0xc1, 0xa7, 0xee, 0x21, 0x3e, 0xd9, 0xe6, 0x06, 0x8e, 0x4f, 0x7e, 0x92, 0xbe
        /*0050*/ 	.byte	0xe9, 0xbc, 0xdd, 0x19, 0xa0, 0x01, 0xfa, 0x3e, 0x47, 0x5d, 0xc1, 0x16, 0x6c, 0xc1, 0x56, 0xbf
        /*0060*/ 	.byte	0x51, 0x55, 0x55, 0x55, 0x55, 0x55, 0xa5, 0x3f, 0x00, 0x00, 0x00, 0x00, 0x00, 0x00, 0xe0, 0xbf
        /*0070*/ 	.byte	0x00, 0x00, 0x00, 0x00, 0x00, 0x00, 0xf0, 0x3f, 0x00, 0x00, 0x00, 0x00, 0x00, 0x00, 0x00, 0x00
	.type		__cudart_i2opi_d,@object
	.size		__cudart_i2opi_d,(.L_0 - __cudart_i2opi_d)
__cudart_i2opi_d:
        /* <DEDUP_REMOVED lines=9> */
.L_0:


//--------------------- .nv.shared.reserved.0     --------------------------
	.section	.nv.shared.reserved.0,"aw",@nobits
	.weak		__nv_reservedSMEM_offset_0_alias
	.size		__nv_reservedSMEM_offset_0_alias, 0, 64
	.other		__nv_reservedSMEM_offset_0_alias,@"STO_CUDA_RESERVED_SHARED STV_DEFAULT"
__nv_reservedSMEM_offset_0_alias:
	.zero		0
	.zero		64


//--------------------- .nv.constant0._Z9MF_KernelPdS_PKdS1_S1_S1_S1_S1_S1_S1_S1_S1_S1_S1_S1_S1_S1_S1_S1_S1_S1_S1_iii --------------------------
	.section	.nv.constant0._Z9MF_KernelPdS_PKdS1_S1_S1_S1_S1_S1_S1_S1_S1_S1_S1_S1_S1_S1_S1_S1_S1_S1_S1_iii,"a",@progbits
	.sectionflags	@""
	.align	4
.nv.constant0._Z9MF_KernelPdS_PKdS1_S1_S1_S1_S1_S1_S1_S1_S1_S1_S1_S1_S1_S1_S1_S1_S1_S1_S1_iii:
	.zero		1084


//--------------------- SYMBOLS --------------------------

	.type		.nv.reservedSmem.offset0,@object
	.size		.nv.reservedSmem.offset0,0x4
